def gluon_tcgen05(
    a_ptr,
    b_ptr,
    c_ptr,
    M,
    N,
    K,
    stride_am,
    stride_bk,
    stride_cm,
    BLOCK_M: gl.constexpr,
    BLOCK_N: gl.constexpr,
    BLOCK_K: gl.constexpr,
    DTYPE: gl.constexpr,
    A_LAYOUT: gl.constexpr,
    B_LAYOUT: gl.constexpr,
    C_LAYOUT: gl.constexpr,
    B_SHAPE: gl.constexpr,
    TMEM_LAYOUT: gl.constexpr,
    TMEM_REG: gl.constexpr,
    TRANS_B: gl.constexpr,
    NUM_BUFFERS: gl.constexpr,
):
    a_desc = tma.make_tensor_descriptor(
        a_ptr, [M, K], [stride_am, 1], [BLOCK_M, BLOCK_K], A_LAYOUT
    )
    b_desc = tma.make_tensor_descriptor(
        b_ptr,
        [N, K] if TRANS_B else [K, N],
        [stride_bk, 1],
        B_SHAPE,
        B_LAYOUT,
    )
    c_desc = tma.make_tensor_descriptor(
        c_ptr, [M, N], [stride_cm, 1], [BLOCK_M, BLOCK_N], C_LAYOUT
    )

    a_bufs = gl.allocate_shared_memory(
        DTYPE, [NUM_BUFFERS, BLOCK_M, BLOCK_K], A_LAYOUT
    )
    b_bufs = gl.allocate_shared_memory(DTYPE, [NUM_BUFFERS] + B_SHAPE, B_LAYOUT)

    pid_m = gl.program_id(0)
    pid_n = gl.program_id(1)
    off_m = pid_m * BLOCK_M
    off_n = pid_n * BLOCK_N

    tma_bars = gl.allocate_shared_memory(
        gl.int64, [NUM_BUFFERS, 1], mbarrier.MBarrierLayout()
    )
    mma_bars = gl.allocate_shared_memory(
        gl.int64, [NUM_BUFFERS, 1], mbarrier.MBarrierLayout()
    )
    for i in gl.static_range(NUM_BUFFERS):
        mbarrier.init(tma_bars.index(i), count=1)
        mbarrier.init(mma_bars.index(i), count=1)

    acc_tmem = allocate_tensor_memory(gl.float32, [BLOCK_M, BLOCK_N], TMEM_LAYOUT)
    idx = 0
    phase = 0
    use_acc = False
    for k in range(0, K, BLOCK_K):
        a = a_bufs.index(idx)
        b = b_bufs.index(idx)
        tma_bar = tma_bars.index(idx)
        mma_bar = mma_bars.index(idx)
        mbarrier.expect(
            tma_bar, a_desc.block_type.nbytes + b_desc.block_type.nbytes
        )
        tma.async_copy_global_to_shared(a_desc, [off_m, k], tma_bar, a)
        tma.async_copy_global_to_shared(
            b_desc, [off_n, k] if TRANS_B else [k, off_n], tma_bar, b
        )
        mbarrier.wait(tma_bar, phase=phase)

        if TRANS_B:
            b = b.permute((1, 0))
        tcgen05_mma(a, b, acc_tmem, use_acc=use_acc)
        tcgen05_commit(mma_bar)
        mbarrier.wait(mma_bar, phase=phase)
        use_acc = True

        idx += 1
        if idx == NUM_BUFFERS:
            idx = 0
            phase ^= 1

    for i in gl.static_range(NUM_BUFFERS):
        mbarrier.invalidate(tma_bars.index(i))
        mbarrier.invalidate(mma_bars.index(i))

    acc = acc_tmem.load(TMEM_REG)
    c_smem = gl.allocate_shared_memory(DTYPE, [BLOCK_M, BLOCK_N], C_LAYOUT)
    c_smem.store(acc.to(DTYPE))
    fence_async_shared()
    tma.async_copy_shared_to_global(c_desc, [off_m, off_n], c_smem)
    tma.store_wait(pendings=0)

# config = {"BLOCK_K": 128, "BLOCK_M": 64, "BLOCK_N": 128, "arch": "sm_100", "dtype": "bf16", "num_buffers": 1, "num_warps": 4, "trans_b": 0}
# arch = sm_100


// ===== COMPILED SASS (sm_100a) =====

	.target	sm_100a

	.elftype	@"ET_EXEC"


//--------------------- .note.nv.tkinfo           --------------------------
	.section	.note.nv.tkinfo,"",@"SHT_NOTE"
	.sectionflags	@"SHF_NOTE_NV_TKINFO"
	.tkinfo
        /*0018*/ 	.word	0x00000081
        /*0030*/ 	.string	""
        /*0030*/ 	.string	"ptxas-blackwell"
        /*0030*/ 	.string	"Cuda compilation tools, release 12.9, V12.9.86"
        /*0030*/ 	.string	"Build cuda_12.9.r12.9/compiler.36037853_0"
        /*0030*/ 	.string	"-v  -suppress-debug-info  -lineinfo  -arch sm_100a "



//--------------------- .note.nv.cuver            --------------------------
	.section	.note.nv.cuver,"",@"SHT_NOTE"
	.sectionflags	@"SHF_NOTE_NV_CUVER"
        /*0018*/ 	.short	0x0001
        /*001a*/ 	.short	0x0064
        /*001c*/ 	.short	0x0001
        /*001e*/ 	.short	0x0000
        /*0020*/ 	.short	0x0001
        /*0022*/ 	.short	0x0000


//--------------------- .nv.info                  --------------------------
	.section	.nv.info,"",@"SHT_CUDA_INFO"
	.align	4


	//----- nvinfo : EIATTR_REGCOUNT
	.align		4
        /*0000*/ 	.byte	0x04, 0x2f
        /*0002*/ 	.short	(.L_4 - .L_3)
	.align		4
.L_3:
        /*0004*/ 	.word	index@(gluon_tcgen05)
        /*0008*/ 	.word	0x00000047


	//----- nvinfo : EIATTR_FRAME_SIZE
	.align		4
.L_4:
        /*000c*/ 	.byte	0x04, 0x11
        /*000e*/ 	.short	(.L_6 - .L_5)
	.align		4
.L_5:
        /*0010*/ 	.word	index@($__internal_2_$__cuda_sm10x_tcgen05_guardrail_trap_unallocated_columns_being_dealloced)
        /*0014*/ 	.word	0x00000000


	//----- nvinfo : EIATTR_FRAME_SIZE
	.align		4
.L_6:
        /*0018*/ 	.byte	0x04, 0x11
        /*001a*/ 	.short	(.L_8 - .L_7)
	.align		4
.L_7:
        /*001c*/ 	.word	index@($__internal_1_$__cuda_sm10x_tcgen05_guardrail_trap_phase_invalid_during_alloc)
        /*0020*/ 	.word	0x00000000


	//----- nvinfo : EIATTR_FRAME_SIZE
	.align		4
.L_8:
        /*0024*/ 	.byte	0x04, 0x11
        /*0026*/ 	.short	(.L_10 - .L_9)
	.align		4
.L_9:
        /*0028*/ 	.word	index@($__internal_0_$__cuda_sm10x_tcgen05_guardrail_trap_col_being_dealloced_not_returned_by_alloc)
        /*002c*/ 	.word	0x00000000


	//----- nvinfo : EIATTR_FRAME_SIZE
	.align		4
.L_10:
        /*0030*/ 	.byte	0x04, 0x11
        /*0032*/ 	.short	(.L_12 - .L_11)
	.align		4
.L_11:
        /*0034*/ 	.word	index@(gluon_tcgen05)
        /*0038*/ 	.word	0x00000000


	//----- nvinfo : EIATTR_MIN_STACK_SIZE
	.align		4
.L_12:
        /*003c*/ 	.byte	0x04, 0x12
        /*003e*/ 	.short	(.L_14 - .L_13)
	.align		4
.L_13:
        /*0040*/ 	.word	index@(gluon_tcgen05)
        /*0044*/ 	.word	0x00000000
.L_14:


//--------------------- .nv.info.gluon_tcgen05    --------------------------
	.section	.nv.info.gluon_tcgen05,"",@"SHT_CUDA_INFO"
	.sectionflags	@""
	.align	4


	//----- nvinfo : EIATTR_CUDA_API_VERSION
	.align		4
        /*0000*/ 	.byte	0x04, 0x37
        /*0002*/ 	.short	(.L_16 - .L_15)
.L_15:
        /*0004*/ 	.word	0x00000081


	//----- nvinfo : EIATTR_KPARAM_INFO
	.align		4
.L_16:
        /*0008*/ 	.byte	0x04, 0x17
        /*000a*/ 	.short	(.L_18 - .L_17)
.L_17:
        /*000c*/ 	.word	0x00000000
        /*0010*/ 	.short	0x000a
        /*0012*/ 	.short	0x0048
        /*0014*/ 	.byte	0x00, 0xf4, 0x21, 0x00


	//----- nvinfo : EIATTR_KPARAM_INFO
	.align		4
.L_18:
        /*0018*/ 	.byte	0x04, 0x17
        /*001a*/ 	.short	(.L_20 - .L_19)
.L_19:
        /*001c*/ 	.word	0x00000000
        /*0020*/ 	.short	0x0009
        /*0022*/ 	.short	0x0040
        /*0024*/ 	.byte	0x00, 0xf4, 0x21, 0x00


	//----- nvinfo : EIATTR_KPARAM_INFO
	.align		4
.L_20:
        /*0028*/ 	.byte	0x04, 0x17
        /*002a*/ 	.short	(.L_22 - .L_21)
.L_21:
        /*002c*/ 	.word	0x00000000
        /*0030*/ 	.short	0x0008
        /*0032*/ 	.short	0x0038
        /*0034*/ 	.byte	0x00, 0xf0, 0x21, 0x00


	//----- nvinfo : EIATTR_KPARAM_INFO
	.align		4
.L_22:
        /*0038*/ 	.byte	0x04, 0x17
        /*003a*/ 	.short	(.L_24 - .L_23)
.L_23:
        /*003c*/ 	.word	0x00000000
        /*0040*/ 	.short	0x0007
        /*0042*/ 	.short	0x0030
        /*0044*/ 	.byte	0x00, 0xf0, 0x21, 0x00


	//----- nvinfo : EIATTR_KPARAM_INFO
	.align		4
.L_24:
        /*0048*/ 	.byte	0x04, 0x17
        /*004a*/ 	.short	(.L_26 - .L_25)
.L_25:
        /*004c*/ 	.word	0x00000000
        /*0050*/ 	.short	0x0006
        /*0052*/ 	.short	0x0028
        /*0054*/ 	.byte	0x00, 0xf0, 0x21, 0x00


	//----- nvinfo : EIATTR_KPARAM_INFO
	.align		4
.L_26:
        /*0058*/ 	.byte	0x04, 0x17
        /*005a*/ 	.short	(.L_28 - .L_27)
.L_27:
        /*005c*/ 	.word	0x00000000
        /*0060*/ 	.short	0x0005
        /*0062*/ 	.short	0x0020
        /*0064*/ 	.byte	0x00, 0xf0, 0x11, 0x00


	//----- nvinfo : EIATTR_KPARAM_INFO
	.align		4
.L_28:
        /*0068*/ 	.byte	0x04, 0x17
        /*006a*/ 	.short	(.L_30 - .L_29)
.L_29:
        /*006c*/ 	.word	0x00000000
        /*0070*/ 	.short	0x0004
        /*0072*/ 	.short	0x001c
        /*0074*/ 	.byte	0x00, 0xf0, 0x11, 0x00


	//----- nvinfo : EIATTR_KPARAM_INFO
	.align		4
.L_30:
        /*0078*/ 	.byte	0x04, 0x17
        /*007a*/ 	.short	(.L_32 - .L_31)
.L_31:
        /*007c*/ 	.word	0x00000000
        /*0080*/ 	.short	0x0003
        /*0082*/ 	.short	0x0018
        /*0084*/ 	.byte	0x00, 0xf0, 0x11, 0x00


	//----- nvinfo : EIATTR_KPARAM_INFO
	.align		4
.L_32:
        /*0088*/ 	.byte	0x04, 0x17
        /*008a*/ 	.short	(.L_34 - .L_33)
.L_33:
        /*008c*/ 	.word	0x00000000
        /*0090*/ 	.short	0x0002
        /*0092*/ 	.short	0x0010
        /*0094*/ 	.byte	0x00, 0xf4, 0x21, 0x00


	//----- nvinfo : EIATTR_KPARAM_INFO
	.align		4
.L_34:
        /*0098*/ 	.byte	0x04, 0x17
        /*009a*/ 	.short	(.L_36 - .L_35)
.L_35:
        /*009c*/ 	.word	0x00000000
        /*00a0*/ 	.short	0x0001
        /*00a2*/ 	.short	0x0008
        /*00a4*/ 	.byte	0x00, 0xf4, 0x21, 0x00


	//----- nvinfo : EIATTR_KPARAM_INFO
	.align		4
.L_36:
        /*00a8*/ 	.byte	0x04, 0x17
        /*00aa*/ 	.short	(.L_38 - .L_37)
.L_37:
        /*00ac*/ 	.word	0x00000000
        /*00b0*/ 	.short	0x0000
        /*00b2*/ 	.short	0x0000
        /*00b4*/ 	.byte	0x00, 0xf4, 0x21, 0x00


	//----- nvinfo : EIATTR_AT_ENTRY_FRAGMENTS
	.align		4
.L_38:
        /*00b8*/ 	.byte	0x04, 0x4f
        /*00ba*/ 	.short	(.L_40 - .L_39)


	//   ....[0]....
.L_39:
        /*00bc*/ 	.word	0x00000004


	//----- nvinfo : EIATTR_RESERVED_SMEM_USED
	.align		4
.L_40:
        /*00c0*/ 	.byte	0x01, 0x41
	.zero		2


	//----- nvinfo : EIATTR_SPARSE_MMA_MASK
	.align		4
        /*00c4*/ 	.byte	0x03, 0x50
        /*00c6*/ 	.short	0x0000


	//----- nvinfo : EIATTR_TCGEN05_1CTA_USED
	.align		4
        /*00c8*/ 	.byte	0x01, 0x51
	.zero		2


	//----- nvinfo : EIATTR_MAXREG_COUNT
	.align		4
        /*00cc*/ 	.byte	0x03, 0x1b
        /*00ce*/ 	.short	0x00ff


	//----- nvinfo : EIATTR_NUM_BARRIERS
	.align		4
        /*00d0*/ 	.byte	0x02, 0x4c
        /*00d2*/ 	.byte	0x01
	.zero		1


	//----- nvinfo : EIATTR_INT_WARP_WIDE_INSTR_OFFSETS
	.align		4
        /*00d4*/ 	.byte	0x04, 0x31
        /*00d6*/ 	.short	(.L_42 - .L_41)


	//   ....[0]....
.L_41:
        /*00d8*/ 	.word	0x00001730


	//   ....[1]....
        /*00dc*/ 	.word	0x00001750


	//   ....[2]....
        /*00e0*/ 	.word	0x000017d0


	//   ....[3]....
        /*00e4*/ 	.word	0x000018e0


	//   ....[4]....
        /*00e8*/ 	.word	0x000018f0


	//   ....[5]....
        /*00ec*/ 	.word	0x00001980


	//   ....[6]....
        /*00f0*/ 	.word	0x00001990


	//   ....[7]....
        /*00f4*/ 	.word	0x00001d70


	//   ....[8]....
        /*00f8*/ 	.word	0x00001d80


	//   ....[9]....
        /*00fc*/ 	.word	0x00001ee0


	//   ....[10]....
        /*0100*/ 	.word	0x00001f20


	//   ....[11]....
        /*0104*/ 	.word	0x00001f50


	//   ....[12]....
        /*0108*/ 	.word	0x00001f70


	//   ....[13]....
        /*010c*/ 	.word	0x000021d0


	//   ....[14]....
        /*0110*/ 	.word	0x000021e0


	//   ....[15]....
        /*0114*/ 	.word	0x00002450


	//   ....[16]....
        /*0118*/ 	.word	0x00002460


	//   ....[17]....
        /*011c*/ 	.word	0x00002950


	//   ....[18]....
        /*0120*/ 	.word	0x000029a0


	//----- nvinfo : EIATTR_COOP_GROUP_MASK_REGIDS
	.align		4
.L_42:
        /*0124*/ 	.byte	0x04, 0x29
        /*0126*/ 	.short	(.L_44 - .L_43)


	//   ....[0]....
.L_43:
        /*0128*/ 	.word	0xffffffff


	//   ....[1]....
        /*012c*/ 	.word	0xffffffff


	//   ....[2]....
        /*0130*/ 	.word	0xffffffff


	//   ....[3]....
        /*0134*/ 	.word	0xffffffff


	//   ....[4]....
        /*0138*/ 	.word	0xffffffff


	//   ....[5]....
        /*013c*/ 	.word	0xffffffff


	//   ....[6]....
        /*0140*/ 	.word	0xffffffff


	//   ....[7]....
        /*0144*/ 	.word	0xffffffff


	//   ....[8]....
        /*0148*/ 	.word	0xffffffff


	//   ....[9]....
        /*014c*/ 	.word	0xffffffff


	//----- nvinfo : EIATTR_COOP_GROUP_INSTR_OFFSETS
	.align		4
.L_44:
        /*0150*/ 	.byte	0x04, 0x28
        /*0152*/ 	.short	(.L_46 - .L_45)


	//   ....[0]....
.L_45:
        /*0154*/ 	.word	0x00000050


	//   ....[1]....
        /*0158*/ 	.word	0x00000310


	//   ....[2]....
        /*015c*/ 	.word	0x00000500


	//   ....[3]....
        /*0160*/ 	.word	0x000009c0


	//   ....[4]....
        /*0164*/ 	.word	0x00000b00


	//   ....[5]....
        /*0168*/ 	.word	0x00000fb0


	//   ....[6]....
        /*016c*/ 	.word	0x000010f0


	//   ....[7]....
        /*0170*/ 	.word	0x000015e0


	//   ....[8]....
        /*0174*/ 	.word	0x000027e0


	//   ....[9]....
        /*0178*/ 	.word	0x00002a50


	//----- nvinfo : EIATTR_VRC_CTA_INIT_COUNT
	.align		4
.L_46:
        /*017c*/ 	.byte	0x02, 0x4a
        /*017e*/ 	.byte	0x80
	.zero		1


	//----- nvinfo : EIATTR_MBARRIER_INSTR_OFFSETS
	.align		4
        /*0180*/ 	.byte	0x04, 0x39
        /*0182*/ 	.short	(.L_48 - .L_47)


	//   ....[0]....
.L_47:
        /*0184*/ 	.word	0x000017f0
        /*0188*/ 	.word	0x000000ff
        /*018c*/ 	.word	0x0000c000
        /*0190*/ 	.short	0x0100
        /*0192*/ 	.byte	0x0a
	.zero		1


	//   ....[1]....
        /*0194*/ 	.word	0x00001800
        /*0198*/ 	.word	0x000000ff
        /*019c*/ 	.word	0x0000c010
        /*01a0*/ 	.short	0x0100
        /*01a2*/ 	.byte	0x0a
	.zero		1


	//   ....[2]....
        /*01a4*/ 	.word	0x00001b70
        /*01a8*/ 	.word	0x000000ff
        /*01ac*/ 	.word	0x0000c000
        /*01b0*/ 	.short	0x010a
        /*01b2*/ 	.byte	0x0a
	.zero		1


	//   ....[3]....
        /*01b4*/ 	.word	0x00001dd0
        /*01b8*/ 	.word	0x000000ff
        /*01bc*/ 	.word	0x0000c010
        /*01c0*/ 	.short	0x010a
        /*01c2*/ 	.byte	0x0a
	.zero		1


	//   ....[4]....
        /*01c4*/ 	.word	0x00001ff0
        /*01c8*/ 	.word	0x000000ff
        /*01cc*/ 	.word	0x0000c000
        /*01d0*/ 	.short	0x010a
        /*01d2*/ 	.byte	0x0a
	.zero		1


	//   ....[5]....
        /*01d4*/ 	.word	0x00002220
        /*01d8*/ 	.word	0x000000ff
        /*01dc*/ 	.word	0x0000c010
        /*01e0*/ 	.short	0x010a
        /*01e2*/ 	.byte	0x0a
	.zero		1


	//   ....[6]....
        /*01e4*/ 	.word	0x000022b0
        /*01e8*/ 	.word	0x000000ff
        /*01ec*/ 	.word	0x0000c000
        /*01f0*/ 	.short	0x0108
        /*01f2*/ 	.byte	0x0a
	.zero		1


	//   ....[7]....
        /*01f4*/ 	.word	0x000022c0
        /*01f8*/ 	.word	0x000000ff
        /*01fc*/ 	.word	0x0000c010
        /*0200*/ 	.short	0x0108
        /*0202*/ 	.byte	0x0a
	.zero		1


	//   ....[8]....
        /*0204*/ 	.word	0x00002a70
        /*0208*/ 	.word	0x000000ff
        /*020c*/ 	.word	0x0000c000
        /*0210*/ 	.short	0x010a
        /*0212*/ 	.byte	0x0a
	.zero		1


	//   ....[9]....
        /*0214*/ 	.word	0x00002aa0
        /*0218*/ 	.word	0x000000ff
        /*021c*/ 	.word	0x0000c010
        /*0220*/ 	.short	0x010a
        /*0222*/ 	.byte	0x0a
	.zero		1


	//   ....[10]....
        /*0224*/ 	.word	0x00002ad0
        /*0228*/ 	.word	0x000000ff
        /*022c*/ 	.word	0x0000c000
        /*0230*/ 	.short	0x010a
        /*0232*/ 	.byte	0x0a
	.zero		1


	//   ....[11]....
        /*0234*/ 	.word	0x00002b00
        /*0238*/ 	.word	0x000000ff
        /*023c*/ 	.word	0x0000c010
        /*0240*/ 	.short	0x010a
        /*0242*/ 	.byte	0x0a
	.zero		1


	//----- nvinfo : EIATTR_NUM_MBARRIERS
	.align		4
.L_48:
        /*0244*/ 	.byte	0x03, 0x38
        /*0246*/ 	.short	0x0002


	//----- nvinfo : EIATTR_EXIT_INSTR_OFFSETS
	.align		4
        /*0248*/ 	.byte	0x04, 0x1c
        /*024a*/ 	.short	(.L_50 - .L_49)


	//   ....[0]....
.L_49:
        /*024c*/ 	.word	0x00002a60


	//----- nvinfo : EIATTR_REQNTID
	.align		4
.L_50:
        /*0250*/ 	.byte	0x04, 0x10
        /*0252*/ 	.short	(.L_52 - .L_51)
.L_51:
        /*0254*/ 	.word	0x00000080
        /*0258*/ 	.word	0x00000001
        /*025c*/ 	.word	0x00000001


	//----- nvinfo : EIATTR_CRS_STACK_SIZE
	.align		4
.L_52:
        /*0260*/ 	.byte	0x04, 0x1e
        /*0262*/ 	.short	(.L_54 - .L_53)
.L_53:
        /*0264*/ 	.word	0x00000000


	//----- nvinfo : EIATTR_CBANK_PARAM_SIZE
	.align		4
.L_54:
        /*0268*/ 	.byte	0x03, 0x19
        /*026a*/ 	.short	0x0050


	//----- nvinfo : EIATTR_PARAM_CBANK
	.align		4
        /*026c*/ 	.byte	0x04, 0x0a
        /*026e*/ 	.short	(.L_56 - .L_55)
	.align		4
.L_55:
        /*0270*/ 	.word	index@(.nv.constant0.gluon_tcgen05)
        /*0274*/ 	.short	0x0380
        /*0276*/ 	.short	0x0050


	//----- nvinfo : EIATTR_SW_WAR
	.align		4
.L_56:
        /*0278*/ 	.byte	0x04, 0x36
        /*027a*/ 	.short	(.L_58 - .L_57)
.L_57:
        /*027c*/ 	.word	0x00000008
.L_58:


//--------------------- .nv.compat                --------------------------
	.section	.nv.compat,"",@"SHT_CUDA_COMPAT_INFO"
	.align	4
        /*0000*/ 	.byte	0x02, 0x02, 0x02, 0x00, 0x02, 0x05, 0x05, 0x00, 0x02, 0x03, 0x03, 0x00, 0x02, 0x06, 0x01, 0x00


//--------------------- .nv.callgraph             --------------------------
	.section	.nv.callgraph,"",@"SHT_CUDA_CALLGRAPH"
	.align	4
	.sectionentsize	8
	.align		4
        /*0000*/ 	.word	0x00000000
	.align		4
        /*0004*/ 	.word	0xffffffff
	.align		4
        /*0008*/ 	.word	0x00000000
	.align		4
        /*000c*/ 	.word	0xfffffffe
	.align		4
        /*0010*/ 	.word	0x00000000
	.align		4
        /*0014*/ 	.word	0xfffffffd
	.align		4
        /*0018*/ 	.word	0x00000000
	.align		4
        /*001c*/ 	.word	0xfffffffc


//--------------------- .text.gluon_tcgen05       --------------------------
	.section	.text.gluon_tcgen05,"ax",@progbits
	.align	128
        .global         gluon_tcgen05
        .type           gluon_tcgen05,@function
        .size           gluon_tcgen05,(.L_x_73 - gluon_tcgen05)
        .other          gluon_tcgen05,@"STO_CUDA_ENTRY STV_DEFAULT"
gluon_tcgen05:
.text.gluon_tcgen05:
[----:B------:R-:W1:Y:S01]  /*0000*/  LDC R1, c[0x0][0x37c] ;  /* 0x0000df00ff017b82 */ /* 0x000e620000000800 */
[----:B------:R-:W2:Y:S02]  /*0010*/  S2R R0, SR_TID.X ;  /* 0x0000000000007919 */ /* 0x000ea40000002100 */
[----:B--2---:R-:W-:-:S13]  /*0020*/  ISETP.GE.U32.AND P2, PT, R0, 0x20, PT ;  /* 0x000000200000780c */ /* 0x004fda0003f46070 */
[----:B------:R-:W-:Y:S05]  /*0030*/  @P2 BRA `(.L_x_0) ;  /* 0x0000000000b82947 */ /* 0x000fea0003800000 */
[----:B------:R-:W2:Y:S01]  /*0040*/  S2UR UR6, SR_CgaCtaId ;  /* 0x00000000000679c3 */ /* 0x000ea20000008800 */
[----:B------:R-:W-:Y:S01]  /*0050*/  NOP ;  /* 0x0000000000007918 */ /* 0x000fe20000000000 */
[----:B------:R-:W-:Y:S02]  /*0060*/  UMOV UR4, 0x40 ;  /* 0x0000004000047882 */ /* 0x000fe40000000000 */
[----:B--2---:R-:W-:-:S09]  /*0070*/  ULEA UR4, UR6, UR4, 0x18 ;  /* 0x0000000406047291 */ /* 0x004fd2000f8ec0ff */
[----:B------:R-:W2:Y:S01]  /*0080*/  LDS.U8 R2, [UR4] ;  /* 0x00000004ff027984 */ /* 0x000ea20008000000 */
[----:B------:R-:W-:Y:S02]  /*0090*/  UMOV UR4, 0x400 ;  /* 0x0000040000047882 */ /* 0x000fe40000000000 */
[----:B------:R-:W-:Y:S01]  /*00a0*/  ULEA UR4, UR6, UR4, 0x18 ;  /* 0x0000000406047291 */ /* 0x000fe2000f8ec0ff */
[----:B--2---:R-:W-:-:S13]  /*00b0*/  ISETP.NE.AND P0, PT, R2, RZ, PT ;  /* 0x000000ff0200720c */ /* 0x004fda0003f05270 */
[----:B------:R-:W-:Y:S05]  /*00c0*/  @P0 BRA `(.L_x_1) ;  /* 0x00000000007c0947 */ /* 0x000fea0003800000 */
[----:B------:R-:W-:-:S13]  /*00d0*/  ELECT P0, URZ, PT ;  /* 0x0000000000ff782f */ /* 0x000fda0003800000 */
[----:B------:R-:W-:Y:S05]  /*00e0*/  @!P0 BRA `(.L_x_2) ;  /* 0x0000000000848947 */ /* 0x000fea0003800000 */
[----:B------:R-:W-:Y:S01]  /*00f0*/  UMOV UR5, 0x4 ;  /* 0x0000000400057882 */ /* 0x000fe20000000000 */
[----:B------:R-:W-:Y:S02]  /*0100*/  IMAD.MOV.U32 R5, RZ, RZ, 0x1 ;  /* 0x00000001ff057424 */ /* 0x000fe400078e00ff */
[----:B------:R-:W-:Y:S02]  /*0110*/  IMAD.MOV.U32 R3, RZ, RZ, 0xf ;  /* 0x0000000fff037424 */ /* 0x000fe400078e00ff */
[----:B------:R-:W-:Y:S04]  /*0120*/  DEPBAR.LE SB2, 0x36 ;  /* 0x0000ad800000791a */ /* 0x000fe80000000000 */
[----:B------:R-:W2:Y:S02]  /*0130*/  UTCATOMSWS.FIND_AND_SET.ALIGN UP0, UR5, UR5 ;  /* 0x00000005000575e3 */ /* 0x000ea40008000800 */
[----:B--2---:R-:W-:-:S04]  /*0140*/  PLOP3.LUT P0, PT, PT, PT, UP0, 0x80, 0x8 ;  /* 0x000000000008781c */ /* 0x004fc80003f0f008 */
[----:B------:R-:W-:-:S04]  /*0150*/  SEL R2, RZ, 0xffffffff, !P0 ;  /* 0xffffffffff027807 */ /* 0x000fc80004000000 */
[----:B------:R-:W-:Y:S01]  /*0160*/  ISETP.NE.AND P0, PT, R2, RZ, PT ;  /* 0x000000ff0200720c */ /* 0x000fe20003f05270 */
[----:B------:R-:W-:-:S12]  /*0170*/  IMAD.U32 R2, RZ, RZ, UR5 ;  /* 0x00000005ff027e24 */ /* 0x000fd8000f8e00ff */
[----:B------:R-:W-:Y:S05]  /*0180*/  @P0 BRA `(.L_x_3) ;  /* 0x0000000000240947 */ /* 0x000fea0003800000 */
.L_x_4:
[----:B------:R-:W-:Y:S05]  /*0190*/  NANOSLEEP 0x64 ;  /* 0x000000640000795d */ /* 0x000fea0003800000 */
[----:B------:R-:W-:-:S05]  /*01a0*/  UMOV UR5, 0x4 ;  /* 0x0000000400057882 */ /* 0x000fca0000000000 */
[----:B------:R-:W-:Y:S04]  /*01b0*/  DEPBAR.LE SB2, 0x36 ;  /* 0x0000ad800000791a */ /* 0x000fe80000000000 */
[----:B------:R-:W2:Y:S02]  /*01c0*/  UTCATOMSWS.FIND_AND_SET.ALIGN UP0, UR5, UR5 ;  /* 0x00000005000575e3 */ /* 0x000ea40008000800 */
[----:B--2---:R-:W-:-:S04]  /*01d0*/  PLOP3.LUT P0, PT, PT, PT, UP0, 0x80, 0x8 ;  /* 0x000000000008781c */ /* 0x004fc80003f0f008 */
[----:B------:R-:W-:-:S04]  /*01e0*/  SEL R2, RZ, 0xffffffff, !P0 ;  /* 0xffffffffff027807 */ /* 0x000fc80004000000 */
[----:B------:R-:W-:Y:S01]  /*01f0*/  ISETP.NE.AND P0, PT, R2, RZ, PT ;  /* 0x000000ff0200720c */ /* 0x000fe20003f05270 */
[----:B------:R-:W-:-:S12]  /*0200*/  IMAD.U32 R2, RZ, RZ, UR5 ;  /* 0x00000005ff027e24 */ /* 0x000fd8000f8e00ff */
[----:B------:R-:W-:Y:S05]  /*0210*/  @!P0 BRA `(.L_x_4) ;  /* 0xfffffffc00dc8947 */ /* 0x000fea000383ffff */
.L_x_3:
[C---:B------:R-:W-:Y:S01]  /*0220*/  VIADD R4, R2.reuse, 0x10 ;  /* 0x0000001002047836 */ /* 0x040fe20000000000 */
[----:B------:R-:W-:Y:S01]  /*0230*/  UMOV UR5, 0x50 ;  /* 0x0000005000057882 */ /* 0x000fe20000000000 */
[----:B------:R-:W-:Y:S01]  /*0240*/  SHF.L.U32 R3, R3, R2, RZ ;  /* 0x0000000203037219 */ /* 0x000fe200000006ff */
[----:B------:R-:W-:Y:S01]  /*0250*/  ULEA UR5, UR6, UR5, 0x18 ;  /* 0x0000000506057291 */ /* 0x000fe2000f8ec0ff */
[----:B------:R-:W-:Y:S01]  /*0260*/  IMAD.SHL.U32 R2, R2, 0x20, RZ ;  /* 0x0000002002027824 */ /* 0x000fe200078e00ff */
[----:B------:R-:W-:-:S04]  /*0270*/  SHF.L.U32 R4, R5, R4, RZ ;  /* 0x0000000405047219 */ /* 0x000fc800000006ff */
[----:B------:R-:W-:-:S05]  /*0280*/  LOP3.LUT R3, R4, R3, RZ, 0xfc, !PT ;  /* 0x0000000304037212 */ /* 0x000fca00078efcff */
[----:B------:R2:W-:Y:S04]  /*0290*/  ATOMS.OR RZ, [UR5], R3 ;  /* 0x00000003ffff798c */ /* 0x0005e8000b000005 */
[----:B------:R2:W-:Y:S01]  /*02a0*/  STS [UR4], R2 ;  /* 0x00000002ff007988 */ /* 0x0005e20008000804 */
[----:B------:R-:W-:Y:S05]  /*02b0*/  BRA `(.L_x_2) ;  /* 0x0000000000107947 */ /* 0x000fea0003800000 */
.L_x_1:
[----:B------:R-:W-:Y:S01]  /*02c0*/  IMAD.MOV.U32 R3, RZ, RZ, -0x1 ;  /* 0xffffffffff037424 */ /* 0x000fe200078e00ff */
[----:B------:R-:W-:-:S04]  /*02d0*/  MOV R2, 0x300 ;  /* 0x0000030000027802 */ /* 0x000fc80000000f00 */
[----:B------:R2:W-:Y:S03]  /*02e0*/  STS [UR4], R3 ;  /* 0x00000003ff007988 */ /* 0x0005e60008000804 */
[----:B-12---:R-:W-:Y:S05]  /*02f0*/  CALL.REL.NOINC `($__internal_1_$__cuda_sm10x_tcgen05_guardrail_trap_phase_invalid_during_alloc) ;  /* 0x0000002800187944 */ /* 0x006fea0003c00000 */
.L_x_2:
[----:B------:R-:W-:Y:S05]  /*0300*/  WARPSYNC.ALL ;  /* 0x0000000000007948 */ /* 0x000fea0003800000 */
[----:B------:R-:W-:Y:S01]  /*0310*/  NOP ;  /* 0x0000000000007918 */ /* 0x000fe20000000000 */
.L_x_0:
[----:B------:R-:W3:Y:S08]  /*0320*/  S2UR UR4, SR_CgaCtaId ;  /* 0x00000000000479c3 */ /* 0x000ef00000008800 */
[----:B------:R-:W-:Y:S01]  /*0330*/  BAR.SYNC.DEFER_BLOCKING 0x0 ;  /* 0x0000000000007b1d */ /* 0x000fe20000010000 */
[----:B------:R-:W-:-:S05]  /*0340*/  LOP3.LUT R68, R0, 0x7f, RZ, 0xc0, !PT ;  /* 0x0000007f00447812 */ /* 0x000fca00078ec0ff */
[----:B------:R-:W-:Y:S02]  /*0350*/  UMOV UR10, 0x400 ;  /* 0x00000400000a7882 */ /* 0x000fe40000000000 */
[----:B--2---:R-:W2:Y:S08]  /*0360*/  LDC R3, c[0x0][0x398] ;  /* 0x0000e600ff037b82 */ /* 0x004eb00000000800 */
[----:B------:R-:W4:Y:S01]  /*0370*/  LDC R12, c[0x0][0x3a0] ;  /* 0x0000e800ff0c7b82 */ /* 0x000f220000000800 */
[----:B---3--:R-:W-:-:S07]  /*0380*/  ULEA UR10, UR4, UR10, 0x18 ;  /* 0x0000000a040a7291 */ /* 0x008fce000f8ec0ff */
[----:B------:R-:W3:Y:S02]  /*0390*/  S2UR UR14, SR_CTAID.Y ;  /* 0x00000000000e79c3 */ /* 0x000ee40000002600 */
[----:B------:R-:W5:Y:S06]  /*03a0*/  LDS R4, [UR10] ;  /* 0x0000000aff047984 */ /* 0x000f6c0008000800 */
[----:B------:R-:W-:Y:S06]  /*03b0*/  BAR.SYNC.DEFER_BLOCKING 0x0 ;  /* 0x0000000000007b1d */ /* 0x000fec0000010000 */
[----:B------:R-:W-:Y:S05]  /*03c0*/  @P2 BRA `(.L_x_5) ;  /* 0x0000000000182947 */ /* 0x000fea0003800000 */
[----:B------:R-:W-:Y:S01]  /*03d0*/  ELECT P0, URZ, PT ;  /* 0x0000000000ff782f */ /* 0x000fe20003800000 */
[----:B------:R-:W-:Y:S01]  /*03e0*/  IMAD.MOV.U32 R2, RZ, RZ, 0x1 ;  /* 0x00000001ff027424 */ /* 0x000fe200078e00ff */
[----:B------:R-:W-:Y:S01]  /*03f0*/  UMOV UR5, 0x40 ;  /* 0x0000004000057882 */ /* 0x000fe20000000000 */
[----:B------:R-:W-:Y:S01]  /*0400*/  UVIRTCOUNT.DEALLOC.SMPOOL 0x80 ;  /* 0x000000800000784c */ /* 0x000fe20000000000 */
[----:B------:R-:W-:-:S09]  /*0410*/  ULEA UR5, UR4, UR5, 0x18 ;  /* 0x0000000504057291 */ /* 0x000fd2000f8ec0ff */
[----:B------:R5:W-:Y:S03]  /*0420*/  @P0 STS.U8 [UR5], R2 ;  /* 0x00000002ff000988 */ /* 0x000be60008000005 */
.L_x_5:
[----:B------:R-:W5:Y:S01]  /*0430*/  S2UR UR4, SR_CTAID.Z ;  /* 0x00000000000479c3 */ /* 0x000f620000002700 */
[----:B------:R-:W4:Y:S01]  /*0440*/  LDCU UR5, c[0x0][0x370] ;  /* 0x00006e00ff0577ac */ /* 0x000f220008000800 */
[C---:B------:R-:W-:Y:S01]  /*0450*/  ISETP.GE.U32.AND P0, PT, R68.reuse, 0x20, PT ;  /* 0x000000204400780c */ /* 0x040fe20003f06070 */
[----:B--2--5:R-:W-:Y:S01]  /*0460*/  VIADD R2, R3, 0xffffffff ;  /* 0xffffffff03027836 */ /* 0x024fe20000000000 */
[C---:B------:R-:W-:Y:S01]  /*0470*/  ISETP.NE.U32.AND P3, PT, R68.reuse, RZ, PT ;  /* 0x000000ff4400720c */ /* 0x040fe20003f65070 */
[----:B------:R-:W2:Y:S01]  /*0480*/  LDCU UR6, c[0x0][0x374] ;  /* 0x00006e80ff0677ac */ /* 0x000ea20008000800 */
[----:B------:R-:W-:Y:S01]  /*0490*/  LEA R13, R68, UR10, 0x2 ;  /* 0x0000000a440d7c11 */ /* 0x000fe2000f8e10ff */
[----:B----4-:R-:W-:Y:S01]  /*04a0*/  VIADD R10, R12, 0xffffffff ;  /* 0xffffffff0c0a7836 */ /* 0x010fe20000000000 */
[----:B------:R-:W4:Y:S01]  /*04b0*/  S2UR UR31, SR_CTAID.X ;  /* 0x00000000001f79c3 */ /* 0x000f220000002500 */
[----:B------:R-:W5:Y:S01]  /*04c0*/  LDCU.64 UR16, c[0x0][0x3c0] ;  /* 0x00007800ff1077ac */ /* 0x000f620008000a00 */
[----:B------:R-:W-:Y:S01]  /*04d0*/  R2UR UR19, R4 ;  /* 0x00000000041372ca */ /* 0x000fe200000e0000 */
[----:B------:R-:W-:Y:S04]  /*04e0*/  BSSY.RECONVERGENT B0, `(.L_x_6) ;  /* 0x0000011000007945 */ /* 0x000fe80003800200 */
[----:B------:R3:W-:Y:S01]  /*04f0*/  @!P0 STS [R13], RZ ;  /* 0x000000ff0d008388 */ /* 0x0007e20000000800 */
[----:B------:R-:W-:-:S03]  /*0500*/  NOP ;  /* 0x0000000000007918 */ /* 0x000fc60000000000 */
[----:B------:R3:W-:Y:S02]  /*0510*/  @!P3 STS [UR10+0x24], R2 ;  /* 0x00002402ff00b988 */ /* 0x0007e4000800080a */
[----:B--23--:R-:W-:Y:S02]  /*0520*/  UIMAD UR4, UR4, UR6, UR14 ;  /* 0x00000006040472a4 */ /* 0x00cfe4000f8e020e */
[----:B------:R2:W-:Y:S02]  /*0530*/  @!P3 STS [UR10+0x20], R10 ;  /* 0x0000200aff00b988 */ /* 0x0005e4000800080a */
[----:B----4-:R-:W-:-:S04]  /*0540*/  UIMAD UR4, UR4, UR5, UR31 ;  /* 0x00000005040472a4 */ /* 0x010fc8000f8e021f */
[----:B------:R-:W-:-:S04]  /*0550*/  UIMAD UR4, UR4, 0x180, URZ ;  /* 0x00000180040478a4 */ /* 0x000fc8000f8e02ff */
[----:B-----5:R-:W-:-:S04]  /*0560*/  UIADD3 UR6, UP0, UPT, UR4, UR16, URZ ;  /* 0x0000001004067290 */ /* 0x020fc8000ff1e0ff */
[----:B------:R-:W-:Y:S01]  /*0570*/  ULEA.HI.X.SX32 UR7, UR4, UR17, 0x1, UP0 ;  /* 0x0000001104077291 */ /* 0x000fe200080f0eff */
[----:B--2---:R-:W-:Y:S11]  /*0580*/  @P3 BRA `(.L_x_7) ;  /* 0x0000000000183947 */ /* 0x004ff60003800000 */
[----:B------:R-:W2:Y:S01]  /*0590*/  LDS R3, [UR10+0x8] ;  /* 0x0000080aff037984 */ /* 0x000ea20008000800 */
[----:B------:R-:W3:Y:S01]  /*05a0*/  LDC.64 R6, c[0x0][0x380] ;  /* 0x0000e000ff067b82 */ /* 0x000ee20000000a00 */
[----:B------:R-:W-:Y:S02]  /*05b0*/  IMAD.MOV.U32 R4, RZ, RZ, 0x70 ;  /* 0x00000070ff047424 */ /* 0x000fe400078e00ff */
[----:B---3--:R3:W-:Y:S03]  /*05c0*/  STS.64 [UR10], R6 ;  /* 0x00000006ff007988 */ /* 0x0087e60008000a0a */
[----:B--2---:R-:W-:-:S05]  /*05d0*/  LOP3.LUT R3, R3, 0x10, R4, 0xd8, !PT ;  /* 0x0000001003037812 */ /* 0x004fca00078ed804 */
[----:B------:R3:W-:Y:S02]  /*05e0*/  STS [UR10+0x8], R3 ;  /* 0x00000803ff007988 */ /* 0x0007e4000800080a */
.L_x_7:
[----:B------:R-:W-:Y:S05]  /*05f0*/  BSYNC.RECONVERGENT B0 ;  /* 0x0000000000007941 */ /* 0x000fea0003800200 */
.L_x_6:
[----:B------:R-:W-:Y:S04]  /*0600*/  BSSY.RECONVERGENT B0, `(.L_x_8) ;  /* 0x000000a000007945 */ /* 0x000fe80003800200 */
[----:B------:R-:W-:Y:S05]  /*0610*/  @P3 BRA `(.L_x_9) ;  /* 0x0000000000203947 */ /* 0x000fea0003800000 */
[----:B---3--:R-:W2:Y:S01]  /*0620*/  LDS R3, [UR10+0x34] ;  /* 0x0000340aff037984 */ /* 0x008ea20008000800 */
[----:B------:R-:W-:Y:S02]  /*0630*/  IMAD.MOV.U32 R4, RZ, RZ, 0x3f000000 ;  /* 0x3f000000ff047424 */ /* 0x000fe400078e00ff */
[----:B------:R-:W-:Y:S01]  /*0640*/  @!P3 IMAD.MOV.U32 R5, RZ, RZ, 0x3f ;  /* 0x0000003fff05b424 */ /* 0x000fe200078e00ff */
[----:B------:R-:W3:Y:S02]  /*0650*/  @!P3 LDS R6, [UR10+0x38] ;  /* 0x0000380aff06b984 */ /* 0x000ee40008000800 */
[----:B--2---:R-:W-:Y:S02]  /*0660*/  LOP3.LUT R3, R3, 0xff000000, R4, 0xb8, !PT ;  /* 0xff00000003037812 */ /* 0x004fe400078eb804 */
[----:B---3--:R-:W-:-:S03]  /*0670*/  @!P3 LOP3.LUT R4, R6, 0xff, R5, 0xb8, !PT ;  /* 0x000000ff0604b812 */ /* 0x008fc600078eb805 */
[----:B------:R2:W-:Y:S04]  /*0680*/  STS [UR10+0x34], R3 ;  /* 0x00003403ff007988 */ /* 0x0005e8000800080a */
[----:B------:R2:W-:Y:S02]  /*0690*/  @!P3 STS [UR10+0x38], R4 ;  /* 0x00003804ff00b988 */ /* 0x0005e4000800080a */
.L_x_9:
[----:B------:R-:W-:Y:S05]  /*06a0*/  BSYNC.RECONVERGENT B0 ;  /* 0x0000000000007941 */ /* 0x000fea0003800200 */
.L_x_8:
[----:B------:R-:W-:Y:S04]  /*06b0*/  BSSY.RECONVERGENT B0, `(.L_x_10) ;  /* 0x000000e000007945 */ /* 0x000fe80003800200 */
[----:B------:R-:W-:Y:S05]  /*06c0*/  @P3 BRA `(.L_x_11) ;  /* 0x0000000000303947 */ /* 0x000fea0003800000 */
[----:B--2---:R-:W2:Y:S01]  /*06d0*/  LDS R4, [UR10+0x34] ;  /* 0x0000340aff047984 */ /* 0x004ea20008000800 */
[----:B------:R-:W4:Y:S03]  /*06e0*/  LDC.64 R8, c[0x0][0x3a8] ;  /* 0x0000ea00ff087b82 */ /* 0x000f260000000a00 */
[----:B---3--:R-:W3:Y:S01]  /*06f0*/  LDS R3, [UR10+0x1c] ;  /* 0x00001c0aff037984 */ /* 0x008ee20008000800 */
[C---:B----4-:R-:W-:Y:S01]  /*0700*/  SHF.L.U64.HI R6, R8.reuse, 0x1, R9 ;  /* 0x0000000108067819 */ /* 0x050fe20000010209 */
[----:B------:R-:W-:-:S03]  /*0710*/  IMAD.SHL.U32 R5, R8, 0x2, RZ ;  /* 0x0000000208057824 */ /* 0x000fc600078e00ff */
[--C-:B------:R-:W-:Y:S02]  /*0720*/  SHF.R.U32.HI R8, RZ, 0x4, R6.reuse ;  /* 0x00000004ff087819 */ /* 0x100fe40000011606 */
[----:B------:R-:W-:-:S05]  /*0730*/  SHF.R.U64 R5, R5, 0x4, R6 ;  /* 0x0000000405057819 */ /* 0x000fca0000001206 */
[----:B------:R4:W-:Y:S01]  /*0740*/  STS [UR10+0xc], R5 ;  /* 0x00000c05ff007988 */ /* 0x0009e2000800080a */
[----:B--2---:R-:W-:Y:S02]  /*0750*/  LOP3.LUT R4, R4, 0x7, RZ, 0xb8, !PT ;  /* 0x0000000704047812 */ /* 0x004fe400078eb8ff */
[----:B---3--:R-:W-:-:S03]  /*0760*/  LOP3.LUT R3, R3, 0xf, R8, 0xb8, !PT ;  /* 0x0000000f03037812 */ /* 0x008fc600078eb808 */
[----:B------:R4:W-:Y:S04]  /*0770*/  STS [UR10+0x34], R4 ;  /* 0x00003404ff007988 */ /* 0x0009e8000800080a */
[----:B------:R4:W-:Y:S02]  /*0780*/  STS [UR10+0x1c], R3 ;  /* 0x00001c03ff007988 */ /* 0x0009e4000800080a */
.L_x_11:
[----:B------:R-:W-:Y:S05]  /*0790*/  BSYNC.RECONVERGENT B0 ;  /* 0x0000000000007941 */ /* 0x000fea0003800200 */
.L_x_10:
[----:B------:R-:W-:Y:S04]  /*07a0*/  BSSY.RECONVERGENT B1, `(.L_x_12) ;  /* 0x000001a000017945 */ /* 0x000fe80003800200 */
[----:B------:R-:W-:Y:S04]  /*07b0*/  BSSY.RELIABLE B0, `(.L_x_13) ;  /* 0x0000015000007945 */ /* 0x000fe80003800100 */
[----:B------:R-:W-:Y:S05]  /*07c0*/  @P3 BRA `(.L_x_14) ;  /* 0x0000000000203947 */ /* 0x000fea0003800000 */
[----:B--234-:R-:W2:Y:S02]  /*07d0*/  LDS R3, [UR10+0x34] ;  /* 0x0000340aff037984 */ /* 0x01cea40008000800 */
[----:B--2---:R-:W-:-:S05]  /*07e0*/  LOP3.LUT R3, R3, 0x38, RZ, 0xb8, !PT ;  /* 0x0000003803037812 */ /* 0x004fca00078eb8ff */
[----:B------:R2:W-:Y:S01]  /*07f0*/  STS [UR10+0x34], R3 ;  /* 0x00003403ff007988 */ /* 0x0005e2000800080a */
[----:B------:R-:W-:Y:S05]  /*0800*/  @P3 BRA `(.L_x_15) ;  /* 0x0000000000203947 */ /* 0x000fea0003800000 */
[----:B--2---:R-:W2:Y:S01]  /*0810*/  LDS R3, [UR10+0x8] ;  /* 0x0000080aff037984 */ /* 0x004ea20008000800 */
[----:B------:R-:W-:-:S05]  /*0820*/  IMAD.MOV.U32 R4, RZ, RZ, 0x780 ;  /* 0x00000780ff047424 */ /* 0x000fca00078e00ff */
[----:B--2---:R-:W-:-:S05]  /*0830*/  LOP3.LUT R3, R3, 0x500, R4, 0xd8, !PT ;  /* 0x0000050003037812 */ /* 0x004fca00078ed804 */
[----:B------:R5:W-:Y:S02]  /*0840*/  STS [UR10+0x8], R3 ;  /* 0x00000803ff007988 */ /* 0x000be4000800080a */
.L_x_14:
[----:B------:R-:W-:Y:S05]  /*0850*/  @P3 BRA `(.L_x_16) ;  /* 0x0000000000283947 */ /* 0x000fea0003800000 */
[----:B--2345:R-:W2:Y:S02]  /*0860*/  LDS R3, [UR10+0x8] ;  /* 0x0000080aff037984 */ /* 0x03cea40008000800 */
[----:B--2---:R-:W-:-:S05]  /*0870*/  LOP3.LUT R3, R3, 0x1800, RZ, 0xb8, !PT ;  /* 0x0000180003037812 */ /* 0x004fca00078eb8ff */
[----:B------:R3:W-:Y:S02]  /*0880*/  STS [UR10+0x8], R3 ;  /* 0x00000803ff007988 */ /* 0x0007e4000800080a */
.L_x_15:
[----:B------:R-:W-:Y:S05]  /*0890*/  @P3 BREAK.RELIABLE B0 ;  /* 0x0000000000003942 */ /* 0x000fea0003800100 */
[----:B------:R-:W-:Y:S05]  /*08a0*/  @P3 BRA `(.L_x_17) ;  /* 0x0000000000243947 */ /* 0x000fea0003800000 */
[----:B------:R-:W4:Y:S01]  /*08b0*/  LDS R4, [UR10+0x8] ;  /* 0x0000080aff047984 */ /* 0x000f220008000800 */
[----:B--23--:R-:W-:-:S05]  /*08c0*/  IMAD.MOV.U32 R3, RZ, RZ, 0x6000 ;  /* 0x00006000ff037424 */ /* 0x00cfca00078e00ff */
[----:B----4-:R-:W-:-:S04]  /*08d0*/  LOP3.LUT R3, R4, 0x6000, R3, 0xd8, !PT ;  /* 0x0000600004037812 */ /* 0x010fc800078ed803 */
[----:B------:R-:W-:-:S05]  /*08e0*/  LOP3.LUT R3, R3, 0x400000, RZ, 0xb8, !PT ;  /* 0x0040000003037812 */ /* 0x000fca00078eb8ff */
[----:B------:R2:W-:Y:S02]  /*08f0*/  STS [UR10+0x8], R3 ;  /* 0x00000803ff007988 */ /* 0x0005e4000800080a */
.L_x_16:
[----:B------:R-:W-:Y:S05]  /*0900*/  BSYNC.RELIABLE B0 ;  /* 0x0000000000007941 */ /* 0x000fea0003800100 */
.L_x_13:
[----:B--2345:R-:W2:Y:S02]  /*0910*/  @!P3 LDS R3, [UR10+0x8] ;  /* 0x0000080aff03b984 */ /* 0x03cea40008000800 */
[----:B--2---:R-:W-:-:S05]  /*0920*/  @!P3 LOP3.LUT R3, R3, 0x8000, RZ, 0xb8, !PT ;  /* 0x000080000303b812 */ /* 0x004fca00078eb8ff */
[----:B------:R4:W-:Y:S02]  /*0930*/  @!P3 STS [UR10+0x8], R3 ;  /* 0x00000803ff00b988 */ /* 0x0009e4000800080a */
.L_x_17:
[----:B------:R-:W-:Y:S05]  /*0940*/  BSYNC.RECONVERGENT B1 ;  /* 0x0000000000017941 */ /* 0x000fea0003800200 */
.L_x_12:
[----:B------:R-:W-:Y:S05]  /*0950*/  WARPSYNC.ALL ;  /* 0x0000000000007948 */ /* 0x000fea0003800000 */
[----:B------:R-:W-:Y:S01]  /*0960*/  NOP ;  /* 0x0000000000007918 */ /* 0x000fe20000000000 */
[----:B------:R-:W5:Y:S02]  /*0970*/  LDC R6, c[0x0][0x39c] ;  /* 0x0000e700ff067b82 */ /* 0x000f640000000800 */
[----:B-----5:R-:W-:Y:S01]  /*0980*/  VIADD R6, R6, 0xffffffff ;  /* 0xffffffff06067836 */ /* 0x020fe20000000000 */
[----:B------:R-:W-:Y:S06]  /*0990*/  @P0 BRA `(.L_x_18) ;  /* 0x0000000000300947 */ /* 0x000fec0003800000 */
[----:B--234-:R-:W2:Y:S01]  /*09a0*/  S2R R3, SR_LANEID ;  /* 0x0000000000037919 */ /* 0x01cea20000000000 */
[----:B------:R-:W-:Y:S05]  /*09b0*/  WARPSYNC.ALL ;  /* 0x0000000000007948 */ /* 0x000fea0003800000 */
[----:B------:R-:W-:Y:S01]  /*09c0*/  NOP ;  /* 0x0000000000007918 */ /* 0x000fe20000000000 */
[----:B--2---:R-:W-:-:S05]  /*09d0*/  IMAD.SHL.U32 R3, R3, 0x4, RZ ;  /* 0x0000000403037824 */ /* 0x004fca00078e00ff */
[----:B------:R-:W2:Y:S01]  /*09e0*/  LDS R7, [R3+UR10] ;  /* 0x0000000a03077984 */ /* 0x000ea20008000800 */
[----:B------:R-:W-:-:S05]  /*09f0*/  IADD3 R4, P1, PT, R3, UR6, RZ ;  /* 0x0000000603047c10 */ /* 0x000fca000ff3e0ff */
[----:B------:R-:W-:-:S05]  /*0a00*/  IMAD.X R5, RZ, RZ, UR7, P1 ;  /* 0x00000007ff057e24 */ /* 0x000fca00088e06ff */
[----:B--2---:R5:W2:Y:S01]  /*0a10*/  ATOMG.E.EXCH.STRONG.GPU PT, RZ, [R4], R7 ;  /* 0x0000000704ff73a8 */ /* 0x004aa200041ee100 */
[----:B------:R-:W-:-:S04]  /*0a20*/  DEPBAR {5,4,3,2,1,0} ;  /* 0x0000003f0000791a */ /* 0x000fc80000000000 */
[----:B------:R-:W3:Y:S02]  /*0a30*/  CCTL.E.C.LDCU.IV.DEEP [UR6] ;  /* 0x0000000006007540 */ /* 0x000ee40009c08000 */
[----:B---3--:R5:W-:Y:S01]  /*0a40*/  UTMACCTL.IV [UR6] ;  /* 0x00000000060079b9 */ /* 0x008be20008000000 */
[----:B------:R-:W-:Y:S01]  /*0a50*/  NOP ;  /* 0x0000000000007918 */ /* 0x000fe20000000000 */
.L_x_18:
[----:B------:R-:W-:Y:S05]  /*0a60*/  @P0 BRA `(.L_x_19) ;  /* 0x00000000000c0947 */ /* 0x000fea0003800000 */
[----:B------:R0:W-:Y:S01]  /*0a70*/  UTMACMDFLUSH ;  /* 0x00000000000079b7 */ /* 0x0001e20000000000 */
[----:B------:R-:W-:Y:S05]  /*0a80*/  @P0 BRA `(.L_x_19) ;  /* 0x0000000000040947 */ /* 0x000fea0003800000 */
[----:B------:R-:W-:-:S04]  /*0a90*/  DEPBAR.LE SB0, 0x0 ;  /* 0x000080000000791a */ /* 0x000fc80000000000 */
.L_x_19:
[----:B------:R-:W-:Y:S05]  /*0aa0*/  WARPSYNC.ALL ;  /* 0x0000000000007948 */ /* 0x000fea0003800000 */
[----:B------:R-:W-:Y:S01]  /*0ab0*/  NOP ;  /* 0x0000000000007918 */ /* 0x000fe20000000000 */
[----:B--2---:R-:W-:Y:S06]  /*0ac0*/  BAR.SYNC.DEFER_BLOCKING 0x0 ;  /* 0x0000000000007b1d */ /* 0x004fec0000010000 */
[----:B------:R-:W-:Y:S02]  /*0ad0*/  BSSY.RECONVERGENT B1, `(.L_x_20) ;  /* 0x000000b000017945 */ /* 0x000fe40003800200 */
[----:B------:R-:W-:Y:S06]  /*0ae0*/  BAR.SYNC.DEFER_BLOCKING 0x0 ;  /* 0x0000000000007b1d */ /* 0x000fec0000010000 */
[----:B------:R2:W-:Y:S01]  /*0af0*/  @!P0 STS [R13], RZ ;  /* 0x000000ff0d008388 */ /* 0x0005e20000000800 */
[----:B------:R-:W-:Y:S01]  /*0b00*/  NOP ;  /* 0x0000000000007918 */ /* 0x000fe20000000000 */
[----:B------:R-:W-:Y:S05]  /*0b10*/  @P3 BRA `(.L_x_21) ;  /* 0x0000000000183947 */ /* 0x000fea0003800000 */
[----:B---34-:R-:W3:Y:S01]  /*0b20*/  LDS R3, [UR10+0x8] ;  /* 0x0000080aff037984 */ /* 0x018ee20008000800 */
[----:B------:R-:W4:Y:S01]  /*0b30*/  LDC.64 R8, c[0x0][0x388] ;  /* 0x0000e200ff087b82 */ /* 0x000f220000000a00 */
[----:B-----5:R-:W-:Y:S02]  /*0b40*/  IMAD.MOV.U32 R4, RZ, RZ, 0x70 ;  /* 0x00000070ff047424 */ /* 0x020fe400078e00ff */
[----:B----4-:R4:W-:Y:S03]  /*0b50*/  STS.64 [UR10], R8 ;  /* 0x00000008ff007988 */ /* 0x0109e60008000a0a */
[----:B---3--:R-:W-:-:S05]  /*0b60*/  LOP3.LUT R3, R3, 0x10, R4, 0xd8, !PT ;  /* 0x0000001003037812 */ /* 0x008fca00078ed804 */
[----:B------:R4:W-:Y:S02]  /*0b70*/  STS [UR10+0x8], R3 ;  /* 0x00000803ff007988 */ /* 0x0009e4000800080a */
.L_x_21:
[----:B-----5:R-:W-:Y:S05]  /*0b80*/  BSYNC.RECONVERGENT B1 ;  /* 0x0000000000017941 */ /* 0x020fea0003800200 */
.L_x_20:
[----:B------:R-:W-:Y:S04]  /*0b90*/  BSSY.RECONVERGENT B1, `(.L_x_22) ;  /* 0x000000a000017945 */ /* 0x000fe80003800200 */
[----:B------:R-:W-:Y:S05]  /*0ba0*/  @P3 BRA `(.L_x_23) ;  /* 0x0000000000203947 */ /* 0x000fea0003800000 */
[----:B---34-:R-:W3:Y:S01]  /*0bb0*/  LDS R3, [UR10+0x34] ;  /* 0x0000340aff037984 */ /* 0x018ee20008000800 */
[----:B------:R-:W-:Y:S02]  /*0bc0*/  IMAD.MOV.U32 R8, RZ, RZ, 0x3f000000 ;  /* 0x3f000000ff087424 */ /* 0x000fe400078e00ff */
[----:B------:R-:W-:Y:S01]  /*0bd0*/  @!P3 IMAD.MOV.U32 R4, RZ, RZ, 0x7f ;  /* 0x0000007fff04b424 */ /* 0x000fe200078e00ff */
[----:B------:R-:W4:Y:S02]  /*0be0*/  @!P3 LDS R5, [UR10+0x38] ;  /* 0x0000380aff05b984 */ /* 0x000f240008000800 */
[----:B---3--:R-:W-:Y:S02]  /*0bf0*/  LOP3.LUT R3, R3, 0xff000000, R8, 0xb8, !PT ;  /* 0xff00000003037812 */ /* 0x008fe400078eb808 */
[----:B----4-:R-:W-:-:S03]  /*0c00*/  @!P3 LOP3.LUT R4, R5, 0xff, R4, 0xb8, !PT ;  /* 0x000000ff0504b812 */ /* 0x010fc600078eb804 */
[----:B------:R5:W-:Y:S04]  /*0c10*/  STS [UR10+0x34], R3 ;  /* 0x00003403ff007988 */ /* 0x000be8000800080a */
[----:B------:R5:W-:Y:S02]  /*0c20*/  @!P3 STS [UR10+0x38], R4 ;  /* 0x00003804ff00b988 */ /* 0x000be4000800080a */
.L_x_23:
[----:B------:R-:W-:Y:S05]  /*0c30*/  BSYNC.RECONVERGENT B1 ;  /* 0x0000000000017941 */ /* 0x000fea0003800200 */
.L_x_22:
[----:B------:R-:W-:Y:S04]  /*0c40*/  BSSY.RECONVERGENT B1, `(.L_x_24) ;  /* 0x0000004000017945 */ /* 0x000fe80003800200 */
[----:B------:R-:W-:Y:S05]  /*0c50*/  @P3 BRA `(.L_x_25) ;  /* 0x0000000000083947 */ /* 0x000fea0003800000 */
[----:B------:R2:W-:Y:S04]  /*0c60*/  STS [UR10+0x24], R10 ;  /* 0x0000240aff007988 */ /* 0x0005e8000800080a */
[----:B------:R2:W-:Y:S02]  /*0c70*/  STS [UR10+0x20], R6 ;  /* 0x00002006ff007988 */ /* 0x0005e4000800080a */
.L_x_25:
[----:B------:R-:W-:Y:S05]  /*0c80*/  BSYNC.RECONVERGENT B1 ;  /* 0x0000000000017941 */ /* 0x000fea0003800200 */
.L_x_24:
[----:B------:R-:W-:Y:S04]  /*0c90*/  BSSY.RECONVERGENT B1, `(.L_x_26) ;  /* 0x000000e000017945 */ /* 0x000fe80003800200 */
[----:B------:R-:W-:Y:S05]  /*0ca0*/  @P3 BRA `(.L_x_27) ;  /* 0x0000000000303947 */ /* 0x000fea0003800000 */
[----:B-----5:R-:W5:Y:S01]  /*0cb0*/  LDS R4, [UR10+0x34] ;  /* 0x0000340aff047984 */ /* 0x020f620008000800 */
[----:B--2---:R-:W2:Y:S03]  /*0cc0*/  LDC.64 R10, c[0x0][0x3b0] ;  /* 0x0000ec00ff0a7b82 */ /* 0x004ea60000000a00 */
[----:B---34-:R-:W3:Y:S01]  /*0cd0*/  LDS R3, [UR10+0x1c] ;  /* 0x00001c0aff037984 */ /* 0x018ee20008000800 */
[C---:B--2---:R-:W-:Y:S01]  /*0ce0*/  SHF.L.U64.HI R8, R10.reuse, 0x1, R11 ;  /* 0x000000010a087819 */ /* 0x044fe2000001020b */
[----:B------:R-:W-:-:S03]  /*0cf0*/  IMAD.SHL.U32 R5, R10, 0x2, RZ ;  /* 0x000000020a057824 */ /* 0x000fc600078e00ff */
[--C-:B------:R-:W-:Y:S02]  /*0d00*/  SHF.R.U32.HI R10, RZ, 0x4, R8.reuse ;  /* 0x00000004ff0a7819 */ /* 0x100fe40000011608 */
[----:B------:R-:W-:-:S05]  /*0d10*/  SHF.R.U64 R5, R5, 0x4, R8 ;  /* 0x0000000405057819 */ /* 0x000fca0000001208 */
[----:B------:R2:W-:Y:S01]  /*0d20*/  STS [UR10+0xc], R5 ;  /* 0x00000c05ff007988 */ /* 0x0005e2000800080a */
[----:B-----5:R-:W-:Y:S02]  /*0d30*/  LOP3.LUT R4, R4, 0x7, RZ, 0xb8, !PT ;  /* 0x0000000704047812 */ /* 0x020fe400078eb8ff */
[----:B---3--:R-:W-:-:S03]  /*0d40*/  LOP3.LUT R3, R3, 0xf, R10, 0xb8, !PT ;  /* 0x0000000f03037812 */ /* 0x008fc600078eb80a */
[----:B------:R2:W-:Y:S04]  /*0d50*/  STS [UR10+0x34], R4 ;  /* 0x00003404ff007988 */ /* 0x0005e8000800080a */
[----:B------:R2:W-:Y:S02]  /*0d60*/  STS [UR10+0x1c], R3 ;  /* 0x00001c03ff007988 */ /* 0x0005e4000800080a */
.L_x_27:
[----:B------:R-:W-:Y:S05]  /*0d70*/  BSYNC.RECONVERGENT B1 ;  /* 0x0000000000017941 */ /* 0x000fea0003800200 */
.L_x_26:
[----:B------:R-:W-:Y:S04]  /*0d80*/  BSSY.RECONVERGENT B2, `(.L_x_28) ;  /* 0x000001a000027945 */ /* 0x000fe80003800200 */
[----:B------:R-:W-:Y:S04]  /*0d90*/  BSSY.RELIABLE B1, `(.L_x_29) ;  /* 0x0000015000017945 */ /* 0x000fe80003800100 */
[----:B------:R-:W-:Y:S05]  /*0da0*/  @P3 BRA `(.L_x_30) ;  /* 0x0000000000203947 */ /* 0x000fea0003800000 */
[----:B--2345:R-:W2:Y:S02]  /*0db0*/  LDS R3, [UR10+0x34] ;  /* 0x0000340aff037984 */ /* 0x03cea40008000800 */
[----:B--2---:R-:W-:-:S05]  /*0dc0*/  LOP3.LUT R3, R3, 0x38, RZ, 0xb8, !PT ;  /* 0x0000003803037812 */ /* 0x004fca00078eb8ff */
[----:B------:R2:W-:Y:S01]  /*0dd0*/  STS [UR10+0x34], R3 ;  /* 0x00003403ff007988 */ /* 0x0005e2000800080a */
[----:B------:R-:W-:Y:S05]  /*0de0*/  @P3 BRA `(.L_x_31) ;  /* 0x0000000000203947 */ /* 0x000fea0003800000 */
[----:B--2---:R-:W2:Y:S01]  /*0df0*/  LDS R3, [UR10+0x8] ;  /* 0x0000080aff037984 */ /* 0x004ea20008000800 */
[----:B------:R-:W-:-:S05]  /*0e00*/  IMAD.MOV.U32 R4, RZ, RZ, 0x780 ;  /* 0x00000780ff047424 */ /* 0x000fca00078e00ff */
[----:B--2---:R-:W-:-:S05]  /*0e10*/  LOP3.LUT R3, R3, 0x500, R4, 0xd8, !PT ;  /* 0x0000050003037812 */ /* 0x004fca00078ed804 */
[----:B------:R2:W-:Y:S02]  /*0e20*/  STS [UR10+0x8], R3 ;  /* 0x00000803ff007988 */ /* 0x0005e4000800080a */
.L_x_30:
[----:B------:R-:W-:Y:S05]  /*0e30*/  @P3 BRA `(.L_x_32) ;  /* 0x0000000000283947 */ /* 0x000fea0003800000 */
[----:B--2345:R-:W2:Y:S02]  /*0e40*/  LDS R3, [UR10+0x8] ;  /* 0x0000080aff037984 */ /* 0x03cea40008000800 */
[----:B--2---:R-:W-:-:S05]  /*0e50*/  LOP3.LUT R3, R3, 0x1800, RZ, 0xb8, !PT ;  /* 0x0000180003037812 */ /* 0x004fca00078eb8ff */
[----:B------:R3:W-:Y:S02]  /*0e60*/  STS [UR10+0x8], R3 ;  /* 0x00000803ff007988 */ /* 0x0007e4000800080a */
.L_x_31:
[----:B------:R-:W-:Y:S05]  /*0e70*/  @P3 BREAK.RELIABLE B1 ;  /* 0x0000000000013942 */ /* 0x000fea0003800100 */
[----:B------:R-:W-:Y:S05]  /*0e80*/  @P3 BRA `(.L_x_33) ;  /* 0x0000000000243947 */ /* 0x000fea0003800000 */
[----:B--23--:R-:W2:Y:S01]  /*0e90*/  LDS R3, [UR10+0x8] ;  /* 0x0000080aff037984 */ /* 0x00cea20008000800 */
[----:B------:R-:W-:-:S05]  /*0ea0*/  IMAD.MOV.U32 R4, RZ, RZ, 0x6000 ;  /* 0x00006000ff047424 */ /* 0x000fca00078e00ff */
[----:B--2---:R-:W-:-:S04]  /*0eb0*/  LOP3.LUT R3, R3, 0x6000, R4, 0xd8, !PT ;  /* 0x0000600003037812 */ /* 0x004fc800078ed804 */
[----:B------:R-:W-:-:S05]  /*0ec0*/  LOP3.LUT R3, R3, 0x400000, RZ, 0xb8, !PT ;  /* 0x0040000003037812 */ /* 0x000fca00078eb8ff */
[----:B------:R2:W-:Y:S02]  /*0ed0*/  STS [UR10+0x8], R3 ;  /* 0x00000803ff007988 */ /* 0x0005e4000800080a */
.L_x_32:
[----:B------:R-:W-:Y:S05]  /*0ee0*/  BSYNC.RELIABLE B1 ;  /* 0x0000000000017941 */ /* 0x000fea0003800100 */
.L_x_29:
[----:B--2345:R-:W2:Y:S02]  /*0ef0*/  @!P3 LDS R3, [UR10+0x8] ;  /* 0x0000080aff03b984 */ /* 0x03cea40008000800 */
[----:B--2---:R-:W-:-:S05]  /*0f00*/  @!P3 LOP3.LUT R3, R3, 0x8000, RZ, 0xb8, !PT ;  /* 0x000080000303b812 */ /* 0x004fca00078eb8ff */
[----:B------:R4:W-:Y:S02]  /*0f10*/  @!P3 STS [UR10+0x8], R3 ;  /* 0x00000803ff00b988 */ /* 0x0009e4000800080a */
.L_x_33:
[----:B------:R-:W-:Y:S05]  /*0f20*/  BSYNC.RECONVERGENT B2 ;  /* 0x0000000000027941 */ /* 0x000fea0003800200 */
.L_x_28:
[----:B------:R-:W-:Y:S05]  /*0f30*/  WARPSYNC.ALL ;  /* 0x0000000000007948 */ /* 0x000fea0003800000 */
[----:B------:R-:W-:Y:S01]  /*0f40*/  NOP ;  /* 0x0000000000007918 */ /* 0x000fe20000000000 */
[----:B------:R-:W-:-:S04]  /*0f50*/  UIADD3 UR5, UPT, UPT, UR4, 0x80, URZ ;  /* 0x0000008004057890 */ /* 0x000fc8000fffe0ff */
[----:B------:R-:W-:-:S04]  /*0f60*/  UIADD3 UR8, UP0, UPT, UR5, UR16, URZ ;  /* 0x0000001005087290 */ /* 0x000fc8000ff1e0ff */
[----:B------:R-:W-:Y:S01]  /*0f70*/  ULEA.HI.X.SX32 UR9, UR5, UR17, 0x1, UP0 ;  /* 0x0000001105097291 */ /* 0x000fe200080f0eff */
[----:B------:R-:W-:Y:S11]  /*0f80*/  @P0 BRA `(.L_x_34) ;  /* 0x0000000000300947 */ /* 0x000ff60003800000 */
        /* <DEDUP_REMOVED lines=12> */
.L_x_34:
[----:B------:R-:W-:Y:S05]  /*1050*/  @P0 BRA `(.L_x_35) ;  /* 0x00000000000c0947 */ /* 0x000fea0003800000 */
[----:B------:R0:W-:Y:S01]  /*1060*/  UTMACMDFLUSH ;  /* 0x00000000000079b7 */ /* 0x0001e20000000000 */
[----:B------:R-:W-:Y:S05]  /*1070*/  @P0 BRA `(.L_x_35) ;  /* 0x0000000000040947 */ /* 0x000fea0003800000 */
[----:B------:R-:W-:-:S04]  /*1080*/  DEPBAR.LE SB0, 0x0 ;  /* 0x000080000000791a */ /* 0x000fc80000000000 */
.L_x_35:
        /* <DEDUP_REMOVED lines=8> */
[----:B---345:R-:W3:Y:S01]  /*1110*/  LDS R3, [UR10+0x8] ;  /* 0x0000080aff037984 */ /* 0x038ee20008000800 */
[----:B------:R-:W4:Y:S01]  /*1120*/  LDC.64 R8, c[0x0][0x390] ;  /* 0x0000e400ff087b82 */ /* 0x000f220000000a00 */
[----:B------:R-:W-:Y:S02]  /*1130*/  IMAD.MOV.U32 R4, RZ, RZ, 0x70 ;  /* 0x00000070ff047424 */ /* 0x000fe400078e00ff */
[----:B----4-:R4:W-:Y:S03]  /*1140*/  STS.64 [UR10], R8 ;  /* 0x00000008ff007988 */ /* 0x0109e60008000a0a */
[----:B---3--:R-:W-:-:S05]  /*1150*/  LOP3.LUT R3, R3, 0x10, R4, 0xd8, !PT ;  /* 0x0000001003037812 */ /* 0x008fca00078ed804 */
[----:B------:R4:W-:Y:S02]  /*1160*/  STS [UR10+0x8], R3 ;  /* 0x00000803ff007988 */ /* 0x0009e4000800080a */
.L_x_37:
[----:B-----5:R-:W-:Y:S05]  /*1170*/  BSYNC.RECONVERGENT B2 ;  /* 0x0000000000027941 */ /* 0x020fea0003800200 */
.L_x_36:
[----:B------:R-:W-:Y:S04]  /*1180*/  BSSY.RECONVERGENT B3, `(.L_x_38) ;  /* 0x0000011000037945 */ /* 0x000fe80003800200 */
[----:B------:R-:W-:Y:S04]  /*1190*/  BSSY.RELIABLE B2, `(.L_x_39) ;  /* 0x000000e000027945 */ /* 0x000fe80003800100 */
[----:B------:R-:W-:Y:S05]  /*11a0*/  @P3 BRA `(.L_x_40) ;  /* 0x0000000000243947 */ /* 0x000fea0003800000 */
[----:B---34-:R-:W3:Y:S01]  /*11b0*/  LDS R3, [UR10+0x34] ;  /* 0x0000340aff037984 */ /* 0x018ee20008000800 */
[----:B------:R-:W-:-:S05]  /*11c0*/  IMAD.MOV.U32 R4, RZ, RZ, 0x3f000000 ;  /* 0x3f000000ff047424 */ /* 0x000fca00078e00ff */
[----:B---3--:R-:W-:-:S05]  /*11d0*/  LOP3.LUT R3, R3, 0xff000000, R4, 0xb8, !PT ;  /* 0xff00000003037812 */ /* 0x008fca00078eb804 */
[----:B------:R3:W-:Y:S01]  /*11e0*/  STS [UR10+0x34], R3 ;  /* 0x00003403ff007988 */ /* 0x0007e2000800080a */
[----:B------:R-:W-:Y:S05]  /*11f0*/  @P3 BRA `(.L_x_41) ;  /* 0x00000000001c3947 */ /* 0x000fea0003800000 */
[----:B---3--:R-:W3:Y:S01]  /*1200*/  LDS R3, [UR10+0x38] ;  /* 0x0000380aff037984 */ /* 0x008ee20008000800 */
[----:B------:R-:W-:-:S05]  /*1210*/  IMAD.MOV.U32 R4, RZ, RZ, 0x3f ;  /* 0x0000003fff047424 */ /* 0x000fca00078e00ff */
[----:B---3--:R-:W-:-:S05]  /*1220*/  LOP3.LUT R3, R3, 0xff, R4, 0xb8, !PT ;  /* 0x000000ff03037812 */ /* 0x008fca00078eb804 */
[----:B------:R5:W-:Y:S02]  /*1230*/  STS [UR10+0x38], R3 ;  /* 0x00003803ff007988 */ /* 0x000be4000800080a */
.L_x_40:
[----:B------:R-:W-:Y:S05]  /*1240*/  @P3 BREAK.RELIABLE B2 ;  /* 0x0000000000023942 */ /* 0x000fea0003800100 */
[----:B------:R-:W-:Y:S05]  /*1250*/  @P3 BRA `(.L_x_42) ;  /* 0x00000000000c3947 */ /* 0x000fea0003800000 */
[----:B------:R2:W-:Y:S02]  /*1260*/  STS [UR10+0x20], R6 ;  /* 0x00002006ff007988 */ /* 0x0005e4000800080a */
.L_x_41:
[----:B------:R-:W-:Y:S05]  /*1270*/  BSYNC.RELIABLE B2 ;  /* 0x0000000000027941 */ /* 0x000fea0003800100 */
.L_x_39:
[----:B------:R2:W-:Y:S02]  /*1280*/  @!P3 STS [UR10+0x24], R2 ;  /* 0x00002402ff00b988 */ /* 0x0005e4000800080a */
.L_x_42:
[----:B------:R-:W-:Y:S05]  /*1290*/  BSYNC.RECONVERGENT B3 ;  /* 0x0000000000037941 */ /* 0x000fea0003800200 */
.L_x_38:
[----:B------:R-:W-:Y:S05]  /*12a0*/  WARPSYNC.ALL ;  /* 0x0000000000007948 */ /* 0x000fea0003800000 */
[----:B------:R-:W-:Y:S01]  /*12b0*/  NOP ;  /* 0x0000000000007918 */ /* 0x000fe20000000000 */
[----:B------:R-:W-:Y:S04]  /*12c0*/  BSSY.RECONVERGENT B3, `(.L_x_43) ;  /* 0x000000e000037945 */ /* 0x000fe80003800200 */
[----:B------:R-:W-:Y:S05]  /*12d0*/  @P3 BRA `(.L_x_44) ;  /* 0x0000000000303947 */ /* 0x000fea0003800000 */
[----:B---345:R-:W3:Y:S01]  /*12e0*/  LDS R3, [UR10+0x34] ;  /* 0x0000340aff037984 */ /* 0x038ee20008000800 */
[----:B------:R-:W4:Y:S03]  /*12f0*/  LDC.64 R4, c[0x0][0x3b8] ;  /* 0x0000ee00ff047b82 */ /* 0x000f260000000a00 */
[----:B--2---:R-:W2:Y:S01]  /*1300*/  LDS R2, [UR10+0x1c] ;  /* 0x00001c0aff027984 */ /* 0x004ea20008000800 */
[C---:B----4-:R-:W-:Y:S01]  /*1310*/  SHF.L.U64.HI R5, R4.reuse, 0x1, R5 ;  /* 0x0000000104057819 */ /* 0x050fe20000010205 */
[----:B------:R-:W-:-:S03]  /*1320*/  IMAD.SHL.U32 R4, R4, 0x2, RZ ;  /* 0x0000000204047824 */ /* 0x000fc600078e00ff */
[--C-:B------:R-:W-:Y:S02]  /*1330*/  SHF.R.U32.HI R7, RZ, 0x4, R5.reuse ;  /* 0x00000004ff077819 */ /* 0x100fe40000011605 */
[----:B------:R-:W-:-:S05]  /*1340*/  SHF.R.U64 R4, R4, 0x4, R5 ;  /* 0x0000000404047819 */ /* 0x000fca0000001205 */
[----:B------:R4:W-:Y:S01]  /*1350*/  STS [UR10+0xc], R4 ;  /* 0x00000c04ff007988 */ /* 0x0009e2000800080a */
[----:B---3--:R-:W-:Y:S02]  /*1360*/  LOP3.LUT R3, R3, 0x7, RZ, 0xb8, !PT ;  /* 0x0000000703037812 */ /* 0x008fe400078eb8ff */
[----:B--2---:R-:W-:-:S03]  /*1370*/  LOP3.LUT R2, R2, 0xf, R7, 0xb8, !PT ;  /* 0x0000000f02027812 */ /* 0x004fc600078eb807 */
[----:B------:R4:W-:Y:S04]  /*1380*/  STS [UR10+0x34], R3 ;  /* 0x00003403ff007988 */ /* 0x0009e8000800080a */
[----:B------:R4:W-:Y:S02]  /*1390*/  STS [UR10+0x1c], R2 ;  /* 0x00001c02ff007988 */ /* 0x0009e4000800080a */
.L_x_44:
[----:B------:R-:W-:Y:S05]  /*13a0*/  BSYNC.RECONVERGENT B3 ;  /* 0x0000000000037941 */ /* 0x000fea0003800200 */
.L_x_43:
[----:B------:R-:W-:Y:S04]  /*13b0*/  BSSY.RECONVERGENT B4, `(.L_x_45) ;  /* 0x000001a000047945 */ /* 0x000fe80003800200 */
[----:B------:R-:W-:Y:S04]  /*13c0*/  BSSY.RELIABLE B3, `(.L_x_46) ;  /* 0x0000015000037945 */ /* 0x000fe80003800100 */
[----:B------:R-:W-:Y:S05]  /*13d0*/  @P3 BRA `(.L_x_47) ;  /* 0x0000000000203947 */ /* 0x000fea0003800000 */
[----:B--2-4-:R-:W2:Y:S02]  /*13e0*/  LDS R2, [UR10+0x34] ;  /* 0x0000340aff027984 */ /* 0x014ea40008000800 */
[----:B--2---:R-:W-:-:S05]  /*13f0*/  LOP3.LUT R2, R2, 0x38, RZ, 0xb8, !PT ;  /* 0x0000003802027812 */ /* 0x004fca00078eb8ff */
[----:B------:R2:W-:Y:S01]  /*1400*/  STS [UR10+0x34], R2 ;  /* 0x00003402ff007988 */ /* 0x0005e2000800080a */
[----:B------:R-:W-:Y:S05]  /*1410*/  @P3 BRA `(.L_x_48) ;  /* 0x0000000000203947 */ /* 0x000fea0003800000 */
[----:B--2---:R-:W2:Y:S01]  /*1420*/  LDS R2, [UR10+0x8] ;  /* 0x0000080aff027984 */ /* 0x004ea20008000800 */
[----:B---3-5:R-:W-:-:S05]  /*1430*/  IMAD.MOV.U32 R3, RZ, RZ, 0x780 ;  /* 0x00000780ff037424 */ /* 0x028fca00078e00ff */
[----:B--2---:R-:W-:-:S05]  /*1440*/  LOP3.LUT R2, R2, 0x500, R3, 0xd8, !PT ;  /* 0x0000050002027812 */ /* 0x004fca00078ed803 */
[----:B------:R2:W-:Y:S02]  /*1450*/  STS [UR10+0x8], R2 ;  /* 0x00000802ff007988 */ /* 0x0005e4000800080a */
.L_x_47:
[----:B------:R-:W-:Y:S05]  /*1460*/  @P3 BRA `(.L_x_49) ;  /* 0x0000000000283947 */ /* 0x000fea0003800000 */
[----:B--2-4-:R-:W2:Y:S02]  /*1470*/  LDS R2, [UR10+0x8] ;  /* 0x0000080aff027984 */ /* 0x014ea40008000800 */
[----:B--2---:R-:W-:-:S05]  /*1480*/  LOP3.LUT R2, R2, 0x1800, RZ, 0xb8, !PT ;  /* 0x0000180002027812 */ /* 0x004fca00078eb8ff */
[----:B------:R4:W-:Y:S02]  /*1490*/  STS [UR10+0x8], R2 ;  /* 0x00000802ff007988 */ /* 0x0009e4000800080a */
.L_x_48:
[----:B------:R-:W-:Y:S05]  /*14a0*/  @P3 BREAK.RELIABLE B3 ;  /* 0x0000000000033942 */ /* 0x000fea0003800100 */
[----:B------:R-:W-:Y:S05]  /*14b0*/  @P3 BRA `(.L_x_50) ;  /* 0x0000000000243947 */ /* 0x000fea0003800000 */
[----:B--2-4-:R-:W2:Y:S01]  /*14c0*/  LDS R2, [UR10+0x8] ;  /* 0x0000080aff027984 */ /* 0x014ea20008000800 */
[----:B---3-5:R-:W-:-:S05]  /*14d0*/  IMAD.MOV.U32 R3, RZ, RZ, 0x6000 ;  /* 0x00006000ff037424 */ /* 0x028fca00078e00ff */
[----:B--2---:R-:W-:-:S04]  /*14e0*/  LOP3.LUT R2, R2, 0x6000, R3, 0xd8, !PT ;  /* 0x0000600002027812 */ /* 0x004fc800078ed803 */
[----:B------:R-:W-:-:S05]  /*14f0*/  LOP3.LUT R2, R2, 0x400000, RZ, 0xb8, !PT ;  /* 0x0040000002027812 */ /* 0x000fca00078eb8ff */
[----:B------:R2:W-:Y:S02]  /*1500*/  STS [UR10+0x8], R2 ;  /* 0x00000802ff007988 */ /* 0x0005e4000800080a */
.L_x_49:
[----:B------:R-:W-:Y:S05]  /*1510*/  BSYNC.RELIABLE B3 ;  /* 0x0000000000037941 */ /* 0x000fea0003800100 */
.L_x_46:
[----:B--2-4-:R-:W2:Y:S02]  /*1520*/  @!P3 LDS R2, [UR10+0x8] ;  /* 0x0000080aff02b984 */ /* 0x014ea40008000800 */
[----:B--2---:R-:W-:-:S05]  /*1530*/  @!P3 LOP3.LUT R2, R2, 0x8000, RZ, 0xb8, !PT ;  /* 0x000080000202b812 */ /* 0x004fca00078eb8ff */
[----:B------:R2:W-:Y:S02]  /*1540*/  @!P3 STS [UR10+0x8], R2 ;  /* 0x00000802ff00b988 */ /* 0x0005e4000800080a */
.L_x_50:
[----:B------:R-:W-:Y:S05]  /*1550*/  BSYNC.RECONVERGENT B4 ;  /* 0x0000000000047941 */ /* 0x000fea0003800200 */
.L_x_45:
[----:B------:R-:W-:Y:S05]  /*1560*/  WARPSYNC.ALL ;  /* 0x0000000000007948 */ /* 0x000fea0003800000 */
[----:B------:R-:W-:Y:S01]  /*1570*/  NOP ;  /* 0x0000000000007918 */ /* 0x000fe20000000000 */
[----:B------:R-:W-:-:S04]  /*1580*/  UIADD3 UR4, UPT, UPT, UR4, 0x100, URZ ;  /* 0x0000010004047890 */ /* 0x000fc8000fffe0ff */
[----:B------:R-:W-:-:S04]  /*1590*/  UIADD3 UR16, UP0, UPT, UR4, UR16, URZ ;  /* 0x0000001004107290 */ /* 0x000fc8000ff1e0ff */
[----:B------:R-:W-:Y:S01]  /*15a0*/  ULEA.HI.X.SX32 UR17, UR4, UR17, 0x1, UP0 ;  /* 0x0000001104117291 */ /* 0x000fe200080f0eff */
[----:B------:R-:W-:Y:S11]  /*15b0*/  @P0 BRA `(.L_x_51) ;  /* 0x0000000000300947 */ /* 0x000ff60003800000 */
[----:B--2-4-:R-:W2:Y:S01]  /*15c0*/  S2R R2, SR_LANEID ;  /* 0x0000000000027919 */ /* 0x014ea20000000000 */
[----:B------:R-:W-:Y:S05]  /*15d0*/  WARPSYNC.ALL ;  /* 0x0000000000007948 */ /* 0x000fea0003800000 */
[----:B------:R-:W-:Y:S01]  /*15e0*/  NOP ;  /* 0x0000000000007918 */ /* 0x000fe20000000000 */
[----:B--2---:R-:W-:-:S05]  /*15f0*/  IMAD.SHL.U32 R4, R2, 0x4, RZ ;  /* 0x0000000402047824 */ /* 0x004fca00078e00ff */
[----:B------:R-:W2:Y:S01]  /*1600*/  LDS R5, [R4+UR10] ;  /* 0x0000000a04057984 */ /* 0x000ea20008000800 */
[----:B------:R-:W-:-:S05]  /*1610*/  IADD3 R2, P1, PT, R4, UR16, RZ ;  /* 0x0000001004027c10 */ /* 0x000fca000ff3e0ff */
[----:B---3-5:R-:W-:-:S05]  /*1620*/  IMAD.X R3, RZ, RZ, UR17, P1 ;  /* 0x00000011ff037e24 */ /* 0x028fca00088e06ff */
[----:B--2---:R2:W3:Y:S01]  /*1630*/  ATOMG.E.EXCH.STRONG.GPU PT, RZ, [R2], R5 ;  /* 0x0000000502ff73a8 */ /* 0x0044e200041ee100 */
[----:B------:R-:W-:-:S04]  /*1640*/  DEPBAR {5,4,3,2,1,0} ;  /* 0x0000003f0000791a */ /* 0x000fc80000000000 */
[----:B------:R-:W4:Y:S02]  /*1650*/  CCTL.E.C.LDCU.IV.DEEP [UR16] ;  /* 0x0000000010007540 */ /* 0x000f240009c08000 */
[----:B----4-:R2:W-:Y:S01]  /*1660*/  UTMACCTL.IV [UR16] ;  /* 0x00000000100079b9 */ /* 0x0105e20008000000 */
[----:B------:R-:W-:Y:S01]  /*1670*/  NOP ;  /* 0x0000000000007918 */ /* 0x000fe20000000000 */
.L_x_51:
[----:B------:R-:W-:Y:S05]  /*1680*/  @P0 BRA `(.L_x_52) ;  /* 0x00000000000c0947 */ /* 0x000fea0003800000 */
[----:B------:R0:W-:Y:S01]  /*1690*/  UTMACMDFLUSH ;  /* 0x00000000000079b7 */ /* 0x0001e20000000000 */
[----:B------:R-:W-:Y:S05]  /*16a0*/  @P0 BRA `(.L_x_52) ;  /* 0x0000000000040947 */ /* 0x000fea0003800000 */
[----:B------:R-:W-:-:S04]  /*16b0*/  DEPBAR.LE SB0, 0x0 ;  /* 0x000080000000791a */ /* 0x000fc80000000000 */
.L_x_52:
[----:B------:R-:W-:Y:S05]  /*16c0*/  WARPSYNC.ALL ;  /* 0x0000000000007948 */ /* 0x000fea0003800000 */
[----:B------:R-:W-:Y:S01]  /*16d0*/  NOP ;  /* 0x0000000000007918 */ /* 0x000fe20000000000 */
[----:B---3--:R-:W-:Y:S01]  /*16e0*/  BAR.SYNC.DEFER_BLOCKING 0x0 ;  /* 0x0000000000007b1d */ /* 0x008fe20000010000 */
[----:B------:R-:W-:Y:S01]  /*16f0*/  ISETP.GE.AND P0, PT, R12, 0x1, PT ;  /* 0x000000010c00780c */ /* 0x000fe20003f06270 */
[----:B------:R-:W-:Y:S01]  /*1700*/  USHF.L.U32 UR11, UR14, 0x7, URZ ;  /* 0x000000070e0b7899 */ /* 0x000fe200080006ff */
[----:B--2-4-:R-:W-:Y:S01]  /*1710*/  SHF.R.U32.HI R2, RZ, 0x5, R0 ;  /* 0x00000005ff027819 */ /* 0x014fe20000011600 */
[----:B------:R-:W-:-:S02]  /*1720*/  USHF.L.U32 UR31, UR31, 0x6, URZ ;  /* 0x000000061f1f7899 */ /* 0x000fc400080006ff */
[----:B------:R-:W-:Y:S01]  /*1730*/  VOTEU.ALL UP0, P3 ;  /* 0x0000000000ff7886 */ /* 0x000fe20001800000 */
[----:B------:R-:W-:Y:S01]  /*1740*/  UMOV UR4, 0x1 ;  /* 0x0000000100047882 */ /* 0x000fe20000000000 */
[----:B------:R-:W-:Y:S01]  /*1750*/  VOTEU.ALL UP1, P3 ;  /* 0x0000000000ff7886 */ /* 0x000fe20001820000 */
[----:B------:R-:W-:Y:S02]  /*1760*/  R2UR UR18, R2 ;  /* 0x00000000021272ca */ /* 0x000fe400000e0000 */
[----:B------:R-:W-:-:S04]  /*1770*/  @!UP0 UIADD3 UR12, UPT, UPT, -UR4, 0x100000, URZ ;  /* 0x00100000040c8890 */ /* 0x000fc8000fffe1ff */
[----:B------:R-:W-:Y:S02]  /*1780*/  @!UP0 USHF.L.U32 UR13, UR12, 0xb, URZ ;  /* 0x0000000b0c0d8899 */ /* 0x000fe400080006ff */
[----:B------:R-:W-:Y:S02]  /*1790*/  @!UP0 USHF.L.U32 UR12, UR12, 0x1, URZ ;  /* 0x000000010c0c8899 */ /* 0x000fe400080006ff */
[----:B------:R-:W-:-:S04]  /*17a0*/  @!UP0 UIADD3 UR4, UPT, UPT, -UR4, 0x100000, URZ ;  /* 0x0010000004048890 */ /* 0x000fc8000fffe1ff */
[----:B------:R-:W-:Y:S02]  /*17b0*/  @!UP0 USHF.L.U32 UR5, UR4, 0xb, URZ ;  /* 0x0000000b04058899 */ /* 0x000fe400080006ff */
[----:B------:R-:W-:Y:S01]  /*17c0*/  @!UP0 USHF.L.U32 UR4, UR4, 0x1, URZ ;  /* 0x0000000104048899 */ /* 0x000fe200080006ff */
[----:B------:R-:W-:Y:S01]  /*17d0*/  VOTEU.ALL UP0, P3 ;  /* 0x0000000000ff7886 */ /* 0x000fe20001800000 */
[----:B------:R-:W2:Y:S04]  /*17e0*/  FENCE.VIEW.ASYNC.S ;  /* 0x00000000000073c6 */ /* 0x000ea80000000000 */
[----:B--2---:R2:W3:Y:S06]  /*17f0*/  @!UP0 SYNCS.EXCH.64 URZ, [UR10+0xc000], UR12 ;  /* 0x00c0000c0aff85b2 */ /* 0x0044ec0008000100 */
[----:B------:R2:W4:Y:S01]  /*1800*/  @!UP1 SYNCS.EXCH.64 URZ, [UR10+0xc010], UR4 ;  /* 0x00c010040aff95b2 */ /* 0x0005220008000100 */
[----:B------:R-:W-:Y:S05]  /*1810*/  @!P0 BRA `(.L_x_53) ;  /* 0x0000000800988947 */ /* 0x000fea0003800000 */
[----:B---34-:R-:W-:Y:S01]  /*1820*/  BAR.SYNC.DEFER_BLOCKING 0x0 ;  /* 0x0000000000007b1d */ /* 0x018fe20000010000 */
[----:B------:R-:W-:Y:S01]  /*1830*/  ELECT P1, URZ, PT ;  /* 0x0000000000ff782f */ /* 0x000fe20003820000 */
[----:B------:R-:W-:Y:S01]  /*1840*/  @!P3 IMAD.MOV.U32 R2, RZ, RZ, 0xc000 ;  /* 0x0000c000ff02b424 */ /* 0x000fe200078e00ff */
[----:B--2---:R-:W-:Y:S02]  /*1850*/  ULOP3.LUT UR5, UR18, 0x1, URZ, 0xc0, !UPT ;  /* 0x0000000112057892 */ /* 0x004fe4000f8ec0ff */
[C---:B------:R-:W-:Y:S02]  /*1860*/  ISETP.LT.U32.AND P1, PT, R68.reuse, 0x40, P1 ;  /* 0x000000404400780c */ /* 0x040fe40000f21070 */
[----:B------:R-:W-:Y:S01]  /*1870*/  ELECT P0, URZ, PT ;  /* 0x0000000000ff782f */ /* 0x000fe20003800000 */
[----:B------:R-:W-:Y:S02]  /*1880*/  ULEA UR12, UR5, UR10, 0xd ;  /* 0x0000000a050c7291 */ /* 0x000fe4000f8e68ff */
[----:B------:R-:W-:Y:S01]  /*1890*/  USHF.L.U32 UR30, UR5, 0x6, URZ ;  /* 0x00000006051e7899 */ /* 0x000fe200080006ff */
[----:B------:R-:W-:Y:S01]  /*18a0*/  ISETP.LT.U32.AND P0, PT, R68, 0x40, P0 ;  /* 0x000000404400780c */ /* 0x000fe20000701070 */
[----:B------:R-:W-:-:S02]  /*18b0*/  UIADD3 UR4, UPT, UPT, UR10, 0x8000, URZ ;  /* 0x000080000a047890 */ /* 0x000fc4000fffe0ff */
[----:B------:R-:W-:Y:S02]  /*18c0*/  ULEA UR14, UR14, UR30, 0x7 ;  /* 0x0000001e0e0e7291 */ /* 0x000fe4000f8e38ff */
[----:B------:R-:W-:Y:S02]  /*18d0*/  USHF.R.U32.HI UR26, URZ, 0x4, UR10 ;  /* 0x00000004ff1a7899 */ /* 0x000fe4000801160a */
[----:B------:R-:W-:Y:S01]  /*18e0*/  VOTEU.ANY UP2, P1 ;  /* 0x0000000000ff7886 */ /* 0x000fe20000840100 */
[----:B------:R-:W-:Y:S01]  /*18f0*/  VOTEU.ANY UP1, P1 ;  /* 0x0000000000ff7886 */ /* 0x000fe20000820100 */
[----:B------:R-:W-:Y:S02]  /*1900*/  USHF.R.U32.HI UR4, URZ, 0x4, UR4 ;  /* 0x00000004ff047899 */ /* 0x000fe40008011604 */
[----:B------:R-:W-:Y:S01]  /*1910*/  USGXT.U32 UR26, UR26, 0xe ;  /* 0x0000000e1a1a789a */ /* 0x000fe20008000000 */
[----:B------:R2:W-:Y:S01]  /*1920*/  @!P3 SYNCS.ARRIVE.TRANS64 RZ, [UR10+0xc000], R2 ;  /* 0x00c00002ffffb9a7 */ /* 0x0005e2000800000a */
[----:B------:R-:W-:-:S02]  /*1930*/  @UP2 UIADD3 UR28, UPT, UPT, UR12, 0x8000, URZ ;  /* 0x000080000c1c2890 */ /* 0x000fc4000fffe0ff */
[----:B------:R-:W-:Y:S01]  /*1940*/  @UP2 UIADD3 UR29, UPT, UPT, UR10, 0xc000, URZ ;  /* 0x0000c0000a1d2890 */ /* 0x000fe2000fffe0ff */
[----:B------:R-:W-:Y:S01]  /*1950*/  BAR.SYNC.DEFER_BLOCKING 0x0 ;  /* 0x0000000000007b1d */ /* 0x000fe20000010000 */
[----:B------:R-:W-:Y:S02]  /*1960*/  ULEA UR12, UR5, UR12, 0xd ;  /* 0x0000000c050c7291 */ /* 0x000fe4000f8e68ff */
[----:B------:R-:W-:-:S03]  /*1970*/  USGXT.U32 UR22, UR4, 0xe ;  /* 0x0000000e0416789a */ /* 0x000fc60008000000 */
[----:B------:R-:W-:Y:S01]  /*1980*/  VOTEU.ANY UP0, P0 ;  /* 0x0000000000ff7886 */ /* 0x000fe20000000100 */
[----:B------:R-:W-:Y:S01]  /*1990*/  VOTEU.ANY UP2, P0 ;  /* 0x0000000000ff7886 */ /* 0x000fe20000040100 */
[----:B------:R-:W-:Y:S01]  /*19a0*/  UMOV UR4, URZ ;  /* 0x000000ff00047c82 */ /* 0x000fe20008000000 */
[----:B------:R-:W-:Y:S01]  /*19b0*/  UMOV UR23, 0x40004040 ;  /* 0x4000404000177882 */ /* 0x000fe20000000000 */
[----:B------:R-:W-:Y:S01]  /*19c0*/  UMOV UR27, 0x40004040 ;  /* 0x40004040001b7882 */ /* 0x000fe20000000000 */
[----:B------:R-:W-:Y:S01]  /*19d0*/  @UP0 UIADD3 UR13, UPT, UPT, UR10, 0xc000, URZ ;  /* 0x0000c0000a0d0890 */ /* 0x000fe2000fffe0ff */
[----:B------:R-:W-:Y:S01]  /*19e0*/  @UP0 UMOV UR15, URZ ;  /* 0x000000ff000f0c82 */ /* 0x000fe20008000000 */
[----:B------:R-:W-:Y:S02]  /*19f0*/  UIADD3 UR20, UP0, UPT, UR26, 0x4000080, URZ ;  /* 0x040000801a147890 */ /* 0x000fe4000ff1e0ff */
[----:B------:R-:W-:Y:S02]  /*1a00*/  ULOP3.LUT UR26, UR26, 0x4000000, URZ, 0xfc, !UPT ;  /* 0x040000001a1a7892 */ /* 0x000fe4000f8efcff */
[----:B------:R-:W-:-:S02]  /*1a10*/  UIADD3.X UR21, UPT, UPT, UR4, 0x40004040, URZ, UP0, !UPT ;  /* 0x4000404004157890 */ /* 0x000fc400087fe4ff */
[----:B------:R-:W-:Y:S02]  /*1a20*/  UIADD3 UR24, UP0, UPT, UR22, 0x2, URZ ;  /* 0x0000000216187890 */ /* 0x000fe4000ff1e0ff */
[----:B------:R-:W-:Y:S01]  /*1a30*/  UIADD3.64 UR32, UPT, UPT, UR20, 0x80, URZ ;  /* 0x0000008014207897 */ /* 0x000fe2000fffe0ff */
[----:B------:R2:W-:Y:S01]  /*1a40*/  @UP1 UTMALDG.2D [UR28], [UR6] ;  /* 0x0000001c060015b4 */ /* 0x0005e20008008000 */
[----:B------:R-:W-:Y:S02]  /*1a50*/  UIADD3.X UR25, UPT, UPT, UR4, 0x40004040, URZ, UP0, !UPT ;  /* 0x4000404004197890 */ /* 0x000fe400087fe4ff */
[----:B------:R-:W-:Y:S02]  /*1a60*/  UIADD3.64 UR34, UPT, UPT, UR20, 0x100, URZ ;  /* 0x0000010014227897 */ /* 0x000fe4000fffe0ff */
[----:B------:R-:W-:Y:S02]  /*1a70*/  UIADD3.64 UR36, UPT, UPT, UR20, 0x180, URZ ;  /* 0x0000018014247897 */ /* 0x000fe4000fffe0ff */
[----:B------:R-:W-:Y:S01]  /*1a80*/  UIADD3.64 UR38, UPT, UPT, UR20, 0x200, URZ ;  /* 0x0000020014267897 */ /* 0x000fe2000fffe0ff */
[----:B------:R3:W-:Y:S06]  /*1a90*/  MEMBAR.ALL.CTA ;  /* 0x0000000000007992 */ /* 0x0007ec0000008000 */
[----:B---3--:R-:W3:Y:S01]  /*1aa0*/  FENCE.VIEW.ASYNC.S ;  /* 0x00000000000073c6 */ /* 0x008ee20000000000 */
[----:B------:R-:W-:-:S02]  /*1ab0*/  UIADD3.64 UR40, UPT, UPT, UR20, 0x280, URZ ;  /* 0x0000028014287897 */ /* 0x000fc4000fffe0ff */
[----:B------:R-:W-:Y:S02]  /*1ac0*/  UIADD3.64 UR42, UPT, UPT, UR20, 0x300, URZ ;  /* 0x00000300142a7897 */ /* 0x000fe4000fffe0ff */
[----:B------:R-:W-:Y:S02]  /*1ad0*/  UIADD3.64 UR44, UPT, UPT, UR24, 0x2, URZ ;  /* 0x00000002182c7897 */ /* 0x000fe4000fffe0ff */
[----:B------:R-:W-:Y:S02]  /*1ae0*/  UIADD3.64 UR46, UPT, UPT, UR24, 0x4, URZ ;  /* 0x00000004182e7897 */ /* 0x000fe4000fffe0ff */
[----:B------:R-:W-:Y:S02]  /*1af0*/  UIADD3.64 UR48, UPT, UPT, UR24, 0x1fe, URZ ;  /* 0x000001fe18307897 */ /* 0x000fe4000fffe0ff */
[----:B------:R-:W-:Y:S02]  /*1b00*/  UIADD3.64 UR50, UPT, UPT, UR24, 0x200, URZ ;  /* 0x0000020018327897 */ /* 0x000fe4000fffe0ff */
[----:B------:R-:W-:-:S02]  /*1b10*/  UIADD3.64 UR52, UPT, UPT, UR24, 0x202, URZ ;  /* 0x0000020218347897 */ /* 0x000fc4000fffe0ff */
[----:B------:R-:W-:Y:S02]  /*1b20*/  UIADD3.64 UR54, UPT, UPT, UR24, 0x204, URZ ;  /* 0x0000020418367897 */ /* 0x000fe4000fffe0ff */
[----:B------:R-:W-:Y:S01]  /*1b30*/  UISETP.NE.U32.AND UP0, UPT, UR18, URZ, UPT ;  /* 0x000000ff1200728c */ /* 0x000fe2000bf05070 */
[----:B---3--:R-:W-:Y:S06]  /*1b40*/  BAR.SYNC.DEFER_BLOCKING 0x0 ;  /* 0x0000000000007b1d */ /* 0x008fec0000010000 */
[----:B------:R2:W-:Y:S02]  /*1b50*/  @UP2 UTMALDG.2D [UR12], [UR8] ;  /* 0x0000000c080025b4 */ /* 0x0005e40008008000 */
[----:B------:R-:W-:Y:S06]  /*1b60*/  BAR.SYNC.DEFER_BLOCKING 0x0 ;  /* 0x0000000000007b1d */ /* 0x000fec0000010000 */
[----:B------:R-:W3:Y:S02]  /*1b70*/  SYNCS.PHASECHK.TRANS64.TRYWAIT P0, [UR10+0xc000], RZ ;  /* 0x00c000ffff0075a7 */ /* 0x000ee4000800110a */
[----:B--23--:R-:W-:Y:S05]  /*1b80*/  @!P0 BRA `(.L_x_54) ;  /* 0x0000000c00b88947 */ /* 0x00cfea0003800000 */
.L_x_66:
[----:B------:R-:W-:Y:S05]  /*1b90*/  BRA.U UP0, `(.L_x_55) ;  /* 0x0000000100647547 */ /* 0x000fea000b800000 */
[----:B------:R-:W-:Y:S01]  /*1ba0*/  UMOV UR4, 0x0 ;  /* 0x0000000000047882 */ /* 0x000fe20000000000 */
[----:B------:R-:W-:Y:S01]  /*1bb0*/  UMOV UR5, 0x4210490 ;  /* 0x0421049000057882 */ /* 0x000fe20000000000 */
[----:B------:R-:W-:Y:S01]  /*1bc0*/  UMOV UR12, 0x0 ;  /* 0x00000000000c7882 */ /* 0x000fe20000000000 */
[----:B------:R-:W-:Y:S01]  /*1bd0*/  UMOV UR13, 0x4210490 ;  /* 0x04210490000d7882 */ /* 0x000fe20000000000 */
[----:B------:R-:W-:Y:S01]  /*1be0*/  UMOV UR14, 0x0 ;  /* 0x00000000000e7882 */ /* 0x000fe20000000000 */
[----:B------:R-:W-:Y:S01]  /*1bf0*/  UMOV UR15, 0x4210490 ;  /* 0x04210490000f7882 */ /* 0x000fe20000000000 */
[----:B------:R2:W-:Y:S01]  /*1c00*/  UTCHMMA gdesc[UR22], gdesc[UR26], tmem[UR19], tmem[UR4], idesc[UR5], !UPT ;  /* 0x00ff041a160075ea */ /* 0x0005e2000f800013 */
[----:B------:R-:W-:Y:S01]  /*1c10*/  UMOV UR28, 0x0 ;  /* 0x00000000001c7882 */ /* 0x000fe20000000000 */
[----:B------:R-:W-:Y:S01]  /*1c20*/  UMOV UR29, 0x4210490 ;  /* 0x04210490001d7882 */ /* 0x000fe20000000000 */
[----:B------:R2:W-:Y:S01]  /*1c30*/  UTCHMMA gdesc[UR24], gdesc[UR20], tmem[UR19], tmem[UR12], idesc[UR13], UPT ;  /* 0x00ff0c14180075ea */ /* 0x0005e2000b800013 */
        /* <DEDUP_REMOVED lines=12> */
[----:B------:R2:W-:Y:S01]  /*1d00*/  UTCHMMA gdesc[UR52], gdesc[UR40], tmem[UR19], tmem[UR60], idesc[UR61], UPT ;  /* 0x00ff3c28340075ea */ /* 0x0005e2000b800013 */
[----:B------:R2:W-:Y:S01]  /*1d10*/  UTCHMMA gdesc[UR54], gdesc[UR42], tmem[UR19], tmem[UR62], idesc[UR63], UPT ;  /* 0x00ff3e2a360075ea */ /* 0x0005e2000b800013 */
[----:B------:R-:W-:Y:S01]  /*1d20*/  NOP ;  /* 0x0000000000007918 */ /* 0x000fe20000000000 */
.L_x_55:
[----:B------:R-:W-:Y:S01]  /*1d30*/  ELECT P0, URZ, PT ;  /* 0x0000000000ff782f */ /* 0x000fe20003800000 */
[----:B--2---:R-:W-:-:S03]  /*1d40*/  UIADD3 UR4, UPT, UPT, UR10, 0xc010, URZ ;  /* 0x0000c0100a047890 */ /* 0x004fc6000fffe0ff */
[----:B------:R-:W-:Y:S01]  /*1d50*/  ISETP.LT.U32.AND P0, PT, R68, 0x20, P0 ;  /* 0x000000204400780c */ /* 0x000fe20000701070 */
[----:B------:R-:W-:-:S12]  /*1d60*/  UMOV UR5, URZ ;  /* 0x000000ff00057c82 */ /* 0x000fd80008000000 */
[----:B------:R-:W-:Y:S01]  /*1d70*/  VOTEU.ANY UP0, P0 ;  /* 0x0000000000ff7886 */ /* 0x000fe20000000100 */
[----:B------:R-:W-:Y:S01]  /*1d80*/  VOTEU.ANY UP1, P0 ;  /* 0x0000000000ff7886 */ /* 0x000fe20000020100 */
[----:B------:R-:W-:-:S03]  /*1d90*/  ISETP.GE.U32.AND P0, PT, R12, 0x81, PT ;  /* 0x000000810c00780c */ /* 0x000fc60003f06070 */
[----:B------:R-:W-:Y:S02]  /*1da0*/  @UP0 UMOV UR12, UR4 ;  /* 0x00000004000c0c82 */ /* 0x000fe40008000000 */
[----:B------:R2:W-:Y:S01]  /*1db0*/  @UP1 UTCBAR [UR12], URZ ;  /* 0x000000ff0c0013e9 */ /* 0x0005e200080000ff */
[----:B------:R-:W-:Y:S06]  /*1dc0*/  BAR.SYNC.DEFER_BLOCKING 0x0 ;  /* 0x0000000000007b1d */ /* 0x000fec0000010000 */
[----:B------:R-:W3:Y:S02]  /*1dd0*/  SYNCS.PHASECHK.TRANS64.TRYWAIT P1, [UR10+0xc010], RZ ;  /* 0x00c010ffff0075a7 */ /* 0x000ee4000802110a */
[----:B--23--:R-:W-:Y:S05]  /*1de0*/  @!P1 BRA `(.L_x_56) ;  /* 0x0000000c002c9947 */ /* 0x00cfea0003800000 */
.L_x_67:
[----:B------:R-:W-:Y:S05]  /*1df0*/  @!P0 BRA `(.L_x_53) ;  /* 0x0000000400208947 */ /* 0x000fea0003800000 */
[----:B------:R-:W-:Y:S01]  /*1e00*/  IMAD.MOV.U32 R2, RZ, RZ, 0x1 ;  /* 0x00000001ff027424 */ /* 0x000fe200078e00ff */
[----:B------:R-:W2:Y:S01]  /*1e10*/  LDCU UR68, c[0x0][0x3a0] ;  /* 0x00007400ff4477ac */ /* 0x000ea20008000800 */
[----:B------:R-:W-:-:S05]  /*1e20*/  UMOV UR15, 0x80 ;  /* 0x00000080000f7882 */ /* 0x000fca0000000000 */
.L_x_60:
[----:B------:R-:W-:Y:S01]  /*1e30*/  BAR.SYNC.DEFER_BLOCKING 0x0 ;  /* 0x0000000000007b1d */ /* 0x000fe20000010000 */
[----:B------:R-:W-:Y:S01]  /*1e40*/  ELECT P1, URZ, PT ;  /* 0x0000000000ff782f */ /* 0x000fe20003820000 */
[----:B-----5:R-:W-:Y:S01]  /*1e50*/  @!P3 IMAD.MOV.U32 R3, RZ, RZ, 0xc000 ;  /* 0x0000c000ff03b424 */ /* 0x020fe200078e00ff */
[----:B------:R-:W-:Y:S02]  /*1e60*/  ULOP3.LUT UR12, UR18, 0x1, URZ, 0xc0, !UPT ;  /* 0x00000001120c7892 */ /* 0x000fe4000f8ec0ff */
[C---:B------:R-:W-:Y:S02]  /*1e70*/  ISETP.LT.U32.AND P1, PT, R68.reuse, 0x40, P1 ;  /* 0x000000404400780c */ /* 0x040fe40000f21070 */
[----:B------:R-:W-:Y:S01]  /*1e80*/  ELECT P0, URZ, PT ;  /* 0x0000000000ff782f */ /* 0x000fe20003800000 */
[----:B------:R-:W-:Y:S02]  /*1e90*/  ULEA UR13, UR12, UR10, 0xd ;  /* 0x0000000a0c0d7291 */ /* 0x000fe4000f8e68ff */
[----:B------:R-:W-:Y:S01]  /*1ea0*/  ULEA UR30, UR12, UR15, 0x6 ;  /* 0x0000000f0c1e7291 */ /* 0x000fe2000f8e30ff */
[----:B------:R-:W-:Y:S01]  /*1eb0*/  ISETP.LT.U32.AND P0, PT, R68, 0x40, P0 ;  /* 0x000000404400780c */ /* 0x000fe20000701070 */
[----:B------:R-:W-:-:S02]  /*1ec0*/  ULEA UR14, UR12, UR11, 0x6 ;  /* 0x0000000b0c0e7291 */ /* 0x000fc4000f8e30ff */
[----:B------:R-:W-:-:S04]  /*1ed0*/  ULEA UR12, UR12, UR13, 0xd ;  /* 0x0000000d0c0c7291 */ /* 0x000fc8000f8e68ff */
[----:B------:R-:W-:-:S05]  /*1ee0*/  VOTEU.ANY UP0, P1 ;  /* 0x0000000000ff7886 */ /* 0x000fca0000800100 */
[----:B------:R-:W-:Y:S01]  /*1ef0*/  @UP0 UIADD3 UR28, UPT, UPT, UR13, 0x8000, URZ ;  /* 0x000080000d1c0890 */ /* 0x000fe2000fffe0ff */
[----:B------:R3:W-:Y:S01]  /*1f00*/  @!P3 SYNCS.ARRIVE.TRANS64 RZ, [UR10+0xc000], R3 ;  /* 0x00c00003ffffb9a7 */ /* 0x0007e2000800000a */
[----:B------:R-:W-:Y:S01]  /*1f10*/  @UP0 UIADD3 UR29, UPT, UPT, UR10, 0xc000, URZ ;  /* 0x0000c0000a1d0890 */ /* 0x000fe2000fffe0ff */
[----:B------:R-:W-:Y:S01]  /*1f20*/  VOTEU.ANY UP0, P1 ;  /* 0x0000000000ff7886 */ /* 0x000fe20000800100 */
[----:B------:R-:W-:Y:S01]  /*1f30*/  BAR.SYNC.DEFER_BLOCKING 0x0 ;  /* 0x0000000000007b1d */ /* 0x000fe20000010000 */
[----:B---3--:R-:W-:-:S05]  /*1f40*/  IMAD.U32 R3, R2, -0x80000000, RZ ;  /* 0x8000000002037824 */ /* 0x008fca00078e00ff */
[----:B------:R-:W-:-:S05]  /*1f50*/  VOTEU.ANY UP1, P0 ;  /* 0x0000000000ff7886 */ /* 0x000fca0000020100 */
[----:B------:R-:W-:Y:S01]  /*1f60*/  @UP1 UIADD3 UR13, UPT, UPT, UR10, 0xc000, URZ ;  /* 0x0000c0000a0d1890 */ /* 0x000fe2000fffe0ff */
[----:B------:R-:W-:Y:S01]  /*1f70*/  VOTEU.ANY UP1, P0 ;  /* 0x0000000000ff7886 */ /* 0x000fe20000020100 */
[----:B------:R3:W-:Y:S01]  /*1f80*/  @UP0 UTMALDG.2D [UR28], [UR6] ;  /* 0x0000001c060005b4 */ /* 0x0007e20008008000 */
[----:B------:R-:W-:Y:S01]  /*1f90*/  UISETP.NE.U32.AND UP0, UPT, UR18, URZ, UPT ;  /* 0x000000ff1200728c */ /* 0x000fe2000bf05070 */
[----:B------:R4:W-:Y:S06]  /*1fa0*/  MEMBAR.ALL.CTA ;  /* 0x0000000000007992 */ /* 0x0009ec0000008000 */
[----:B----4-:R-:W4:Y:S02]  /*1fb0*/  FENCE.VIEW.ASYNC.S ;  /* 0x00000000000073c6 */ /* 0x010f240000000000 */
[----:B----4-:R-:W-:Y:S06]  /*1fc0*/  BAR.SYNC.DEFER_BLOCKING 0x0 ;  /* 0x0000000000007b1d */ /* 0x010fec0000010000 */
[----:B------:R3:W-:Y:S02]  /*1fd0*/  @UP1 UTMALDG.2D [UR12], [UR8] ;  /* 0x0000000c080015b4 */ /* 0x0007e40008008000 */
[----:B------:R-:W-:Y:S06]  /*1fe0*/  BAR.SYNC.DEFER_BLOCKING 0x0 ;  /* 0x0000000000007b1d */ /* 0x000fec0000010000 */
[----:B------:R-:W4:Y:S02]  /*1ff0*/  SYNCS.PHASECHK.TRANS64.TRYWAIT P0, [UR10+0xc000], R3 ;  /* 0x00c00003ff0075a7 */ /* 0x000f24000800110a */
[----:B---34-:R-:W-:Y:S05]  /*2000*/  @!P0 BRA `(.L_x_57) ;  /* 0x0000000800b08947 */ /* 0x018fea0003800000 */
.L_x_68:
[----:B------:R-:W-:Y:S05]  /*2010*/  BRA.U UP0, `(.L_x_58) ;  /* 0x0000000100647547 */ /* 0x000fea000b800000 */
[----:B------:R-:W-:Y:S01]  /*2020*/  UMOV UR12, 0x0 ;  /* 0x00000000000c7882 */ /* 0x000fe20000000000 */
[----:B------:R-:W-:Y:S01]  /*2030*/  UMOV UR13, 0x4210490 ;  /* 0x04210490000d7882 */ /* 0x000fe20000000000 */
[----:B------:R-:W-:Y:S01]  /*2040*/  UMOV UR28, 0x0 ;  /* 0x00000000001c7882 */ /* 0x000fe20000000000 */
[----:B------:R-:W-:Y:S01]  /*2050*/  UMOV UR29, 0x4210490 ;  /* 0x04210490001d7882 */ /* 0x000fe20000000000 */
        /* <DEDUP_REMOVED lines=21> */
.L_x_58:
[----:B------:R-:W-:-:S04]  /*21b0*/  ELECT P0, URZ, PT ;  /* 0x0000000000ff782f */ /* 0x000fc80003800000 */
[----:B------:R-:W-:-:S13]  /*21c0*/  ISETP.LT.U32.AND P0, PT, R68, 0x20, P0 ;  /* 0x000000204400780c */ /* 0x000fda0000701070 */
[----:B------:R-:W-:Y:S01]  /*21d0*/  VOTEU.ANY UP0, P0 ;  /* 0x0000000000ff7886 */ /* 0x000fe20000000100 */
[----:B------:R-:W-:-:S04]  /*21e0*/  VOTEU.ANY UP1, P0 ;  /* 0x0000000000ff7886 */ /* 0x000fc80000020100 */
[----:B---3--:R-:W-:Y:S02]  /*21f0*/  @UP0 UMOV UR12, UR4 ;  /* 0x00000004000c0c82 */ /* 0x008fe40008000000 */
[----:B------:R3:W-:Y:S01]  /*2200*/  @UP1 UTCBAR [UR12], URZ ;  /* 0x000000ff0c0013e9 */ /* 0x0007e200080000ff */
[----:B------:R-:W-:Y:S06]  /*2210*/  BAR.SYNC.DEFER_BLOCKING 0x0 ;  /* 0x0000000000007b1d */ /* 0x000fec0000010000 */
[----:B------:R-:W4:Y:S02]  /*2220*/  SYNCS.PHASECHK.TRANS64.TRYWAIT P0, [UR10+0xc010], R3 ;  /* 0x00c01003ff0075a7 */ /* 0x000f24000800110a */
[----:B---34-:R-:W-:Y:S05]  /*2230*/  @!P0 BRA `(.L_x_59) ;  /* 0x0000000800308947 */ /* 0x018fea0003800000 */
.L_x_69:
[----:B------:R-:W-:Y:S01]  /*2240*/  UIADD3 UR15, UPT, UPT, UR15, 0x80, URZ ;  /* 0x000000800f0f7890 */ /* 0x000fe2000fffe0ff */
[----:B------:R-:W-:-:S03]  /*2250*/  LOP3.LUT R2, R2, 0x1, RZ, 0x3c, !PT ;  /* 0x0000000102027812 */ /* 0x000fc600078e3cff */
[----:B--2---:R-:W-:-:S09]  /*2260*/  UISETP.GE.AND UP0, UPT, UR15, UR68, UPT ;  /* 0x000000440f00728c */ /* 0x004fd2000bf06270 */
[----:B------:R-:W-:Y:S05]  /*2270*/  BRA.U !UP0, `(.L_x_60) ;  /* 0xfffffff908ec7547 */ /* 0x000fea000b83ffff */
.L_x_53:
[----:B---34-:R-:W-:Y:S06]  /*2280*/  BAR.SYNC.DEFER_BLOCKING 0x0 ;  /* 0x0000000000007b1d */ /* 0x018fec0000010000 */
[----:B------:R-:W-:Y:S04]  /*2290*/  BSSY.RECONVERGENT B4, `(.L_x_61) ;  /* 0x0000004000047945 */ /* 0x000fe80003800200 */
[----:B------:R-:W-:Y:S05]  /*22a0*/  @P3 BRA `(.L_x_62) ;  /* 0x0000000000083947 */ /* 0x000fea0003800000 */
[----:B------:R-:W3:Y:S02]  /*22b0*/  SYNCS.CCTL.IV [UR10+0xc000] ;  /* 0x00c00000ff0079b1 */ /* 0x000ee4000800000a */
[----:B---3--:R-:W3:Y:S02]  /*22c0*/  SYNCS.CCTL.IV [UR10+0xc010] ;  /* 0x00c01000ff0079b1 */ /* 0x008ee4000800000a */
.L_x_62:
[----:B--2---:R-:W-:Y:S05]  /*22d0*/  BSYNC.RECONVERGENT B4 ;  /* 0x0000000000047941 */ /* 0x004fea0003800200 */
.L_x_61:
[----:B------:R-:W-:Y:S01]  /*22e0*/  USHF.L.U32 UR4, UR18, 0x15, URZ ;  /* 0x0000001512047899 */ /* 0x000fe200080006ff */
[C---:B------:R-:W-:Y:S01]  /*22f0*/  IMAD.SHL.U32 R4, R0.reuse, 0x80, RZ ;  /* 0x0000008000047824 */ /* 0x040fe200078e00ff */
[----:B------:R-:W-:Y:S01]  /*2300*/  ELECT P0, URZ, PT ;  /* 0x0000000000ff782f */ /* 0x000fe20003800000 */
[C---:B------:R-:W-:Y:S01]  /*2310*/  IMAD.SHL.U32 R2, R0.reuse, 0x40, RZ ;  /* 0x0000004000027824 */ /* 0x040fe200078e00ff */
[----:B------:R-:W-:Y:S01]  /*2320*/  ULOP3.LUT UR4, UR4, 0x600000, URZ, 0xc0, !UPT ;  /* 0x0060000004047892 */ /* 0x000fe2000f8ec0ff */
[----:B-----5:R-:W-:Y:S01]  /*2330*/  IMAD.SHL.U32 R3, R0, 0x10, RZ ;  /* 0x0000001000037824 */ /* 0x020fe200078e00ff */
[----:B------:R-:W-:Y:S01]  /*2340*/  LOP3.LUT R5, R4, 0x780, RZ, 0xc0, !PT ;  /* 0x0000078004057812 */ /* 0x000fe200078ec0ff */
[----:B------:R-:W-:Y:S01]  /*2350*/  IMAD.SHL.U32 R0, R0, 0x200, RZ ;  /* 0x0000020000007824 */ /* 0x000fe200078e00ff */
[----:B------:R-:W-:Y:S01]  /*2360*/  LOP3.LUT R2, R2, 0x1800, RZ, 0xc0, !PT ;  /* 0x0000180002027812 */ /* 0x000fe200078ec0ff */
[----:B------:R-:W-:Y:S01]  /*2370*/  UIADD3 UR4, UPT, UPT, UR19, UR4, URZ ;  /* 0x0000000413047290 */ /* 0x000fe2000fffe0ff */
[----:B------:R-:W-:Y:S01]  /*2380*/  ISETP.LT.U32.AND P0, PT, R68, 0x40, P0 ;  /* 0x000000404400780c */ /* 0x000fe20000701070 */
[----:B------:R-:W-:Y:S01]  /*2390*/  ULOP3.LUT UR18, UR18, 0x1, URZ, 0xc0, !UPT ;  /* 0x0000000112127892 */ /* 0x000fe2000f8ec0ff */
[----:B------:R-:W-:Y:S01]  /*23a0*/  LOP3.LUT R5, R5, 0x2000, R0, 0xf8, !PT ;  /* 0x0000200005057812 */ /* 0x000fe200078ef800 */
[----:B------:R-:W-:Y:S01]  /*23b0*/  UMOV UR6, UR31 ;  /* 0x0000001f00067c82 */ /* 0x000fe20008000000 */
[----:B------:R-:W-:Y:S01]  /*23c0*/  LOP3.LUT R2, R2, 0x70, R3, 0xf8, !PT ;  /* 0x0000007002027812 */ /* 0x000fe200078ef803 */
[----:B------:R-:W-:-:S03]  /*23d0*/  ULEA UR5, UR18, UR11, 0x6 ;  /* 0x0000000b12057291 */ /* 0x000fc6000f8e30ff */
[----:B------:R-:W-:Y:S02]  /*23e0*/  LOP3.LUT R0, R5, R2, RZ, 0xfc, !PT ;  /* 0x0000000205007212 */ /* 0x000fe400078efcff */
[----:B------:R-:W-:Y:S01]  /*23f0*/  LDTM.16dp32bit_t0_t15.x64 R4, tmem[UR4] ;  /* 0x00000004000479ee */ /* 0x000fe20008b00000 */
[----:B------:R-:W2:Y:S01]  /*2400*/  LDTM.16dp32bit_t16_t31.x64 R4, tmem[UR4+0x40] ;  /* 0x00004004000479ee */ /* 0x000ea20008b20000 */
[----:B------:R-:W-:Y:S01]  /*2410*/  NOP ;  /* 0x0000000000007918 */ /* 0x000fe20000000000 */
[C---:B------:R-:W-:Y:S01]  /*2420*/  LOP3.LUT R2, R0.reuse, 0x10, RZ, 0x3c, !PT ;  /* 0x0000001000027812 */ /* 0x040fe200078e3cff */
[----:B------:R-:W-:Y:S01]  /*2430*/  ULEA UR4, UR18, UR10, 0xd ;  /* 0x0000000a12047291 */ /* 0x000fe2000f8e68ff */
[----:B------:R-:W-:Y:S01]  /*2440*/  LOP3.LUT R3, R0, 0x20, RZ, 0x3c, !PT ;  /* 0x0000002000037812 */ /* 0x000fe200078e3cff */
[----:B--2---:R-:W-:Y:S01]  /*2450*/  VOTEU.ANY UP1, P0 ;  /* 0x0000000000ff7886 */ /* 0x004fe20000020100 */
[----:B------:R-:W-:Y:S01]  /*2460*/  VOTEU.ANY UP0, P0 ;  /* 0x0000000000ff7886 */ /* 0x000fe20000000100 */
[----:B------:R-:W-:-:S02]  /*2470*/  F2FP.BF16.F32.PACK_AB R4, R5, R4 ;  /* 0x000000040504723e */ /* 0x000fc400000010ff */
[----:B------:R-:W-:Y:S02]  /*2480*/  F2FP.BF16.F32.PACK_AB R5, R7, R6 ;  /* 0x000000060705723e */ /* 0x000fe400000010ff */
[----:B------:R-:W-:Y:S02]  /*2490*/  F2FP.BF16.F32.PACK_AB R12, R13, R12 ;  /* 0x0000000c0d0c723e */ /* 0x000fe400000010ff */
[----:B------:R-:W-:Y:S02]  /*24a0*/  F2FP.BF16.F32.PACK_AB R6, R9, R8 ;  /* 0x000000080906723e */ /* 0x000fe400000010ff */
[----:B------:R-:W-:Y:S02]  /*24b0*/  F2FP.BF16.F32.PACK_AB R7, R11, R10 ;  /* 0x0000000a0b07723e */ /* 0x000fe400000010ff */
[----:B------:R-:W-:Y:S02]  /*24c0*/  F2FP.BF16.F32.PACK_AB R13, R15, R14 ;  /* 0x0000000e0f0d723e */ /* 0x000fe400000010ff */
[----:B------:R-:W-:Y:S01]  /*24d0*/  F2FP.BF16.F32.PACK_AB R20, R21, R20 ;  /* 0x000000141514723e */ /* 0x000fe200000010ff */
[----:B---3--:R2:W-:Y:S01]  /*24e0*/  STS.128 [R0+UR10], R4 ;  /* 0x0000000400007988 */ /* 0x0085e20008000c0a */
[----:B------:R-:W-:-:S02]  /*24f0*/  F2FP.BF16.F32.PACK_AB R14, R17, R16 ;  /* 0x00000010110e723e */ /* 0x000fc400000010ff */
[----:B------:R-:W-:Y:S02]  /*2500*/  F2FP.BF16.F32.PACK_AB R15, R19, R18 ;  /* 0x00000012130f723e */ /* 0x000fe400000010ff */
[----:B------:R-:W-:Y:S02]  /*2510*/  F2FP.BF16.F32.PACK_AB R21, R23, R22 ;  /* 0x000000161715723e */ /* 0x000fe400000010ff */
[----:B------:R-:W-:Y:S01]  /*2520*/  F2FP.BF16.F32.PACK_AB R28, R29, R28 ;  /* 0x0000001c1d1c723e */ /* 0x000fe200000010ff */
[----:B------:R2:W-:Y:S01]  /*2530*/  STS.128 [R2+UR10], R12 ;  /* 0x0000000c02007988 */ /* 0x0005e20008000c0a */
[----:B------:R-:W-:Y:S02]  /*2540*/  F2FP.BF16.F32.PACK_AB R22, R25, R24 ;  /* 0x000000181916723e */ /* 0x000fe400000010ff */
[----:B------:R-:W-:Y:S02]  /*2550*/  F2FP.BF16.F32.PACK_AB R23, R27, R26 ;  /* 0x0000001a1b17723e */ /* 0x000fe400000010ff */
[----:B------:R-:W-:-:S02]  /*2560*/  F2FP.BF16.F32.PACK_AB R29, R31, R30 ;  /* 0x0000001e1f1d723e */ /* 0x000fc400000010ff */
[----:B------:R-:W-:Y:S01]  /*2570*/  F2FP.BF16.F32.PACK_AB R36, R37, R36 ;  /* 0x000000242524723e */ /* 0x000fe200000010ff */
[----:B------:R2:W-:Y:S01]  /*2580*/  STS.128 [R3+UR10], R20 ;  /* 0x0000001403007988 */ /* 0x0005e20008000c0a */
[----:B------:R-:W-:Y:S02]  /*2590*/  F2FP.BF16.F32.PACK_AB R30, R33, R32 ;  /* 0x00000020211e723e */ /* 0x000fe400000010ff */
[----:B------:R-:W-:Y:S02]  /*25a0*/  F2FP.BF16.F32.PACK_AB R31, R35, R34 ;  /* 0x00000022231f723e */ /* 0x000fe400000010ff */
[----:B------:R-:W-:Y:S02]  /*25b0*/  F2FP.BF16.F32.PACK_AB R37, R39, R38 ;  /* 0x000000262725723e */ /* 0x000fe400000010ff */
[----:B------:R-:W-:Y:S02]  /*25c0*/  F2FP.BF16.F32.PACK_AB R44, R45, R44 ;  /* 0x0000002c2d2c723e */ /* 0x000fe400000010ff */
[----:B------:R-:W-:-:S02]  /*25d0*/  LOP3.LUT R8, R0, 0x30, RZ, 0x3c, !PT ;  /* 0x0000003000087812 */ /* 0x000fc400078e3cff */
[----:B------:R-:W-:Y:S02]  /*25e0*/  F2FP.BF16.F32.PACK_AB R38, R41, R40 ;  /* 0x000000282926723e */ /* 0x000fe400000010ff */
[----:B------:R-:W-:Y:S01]  /*25f0*/  F2FP.BF16.F32.PACK_AB R39, R43, R42 ;  /* 0x0000002a2b27723e */ /* 0x000fe200000010ff */
[----:B------:R2:W-:Y:S01]  /*2600*/  STS.128 [R8+UR10], R28 ;  /* 0x0000001c08007988 */ /* 0x0005e20008000c0a */
[----:B------:R-:W-:Y:S02]  /*2610*/  F2FP.BF16.F32.PACK_AB R45, R47, R46 ;  /* 0x0000002e2f2d723e */ /* 0x000fe400000010ff */
[----:B------:R-:W-:Y:S02]  /*2620*/  F2FP.BF16.F32.PACK_AB R52, R53, R52 ;  /* 0x000000343534723e */ /* 0x000fe400000010ff */
[----:B------:R-:W-:Y:S02]  /*2630*/  LOP3.LUT R9, R0, 0x40, RZ, 0x3c, !PT ;  /* 0x0000004000097812 */ /* 0x000fe400078e3cff */
[----:B------:R-:W-:-:S02]  /*2640*/  F2FP.BF16.F32.PACK_AB R46, R49, R48 ;  /* 0x00000030312e723e */ /* 0x000fc400000010ff */
[----:B------:R-:W-:Y:S01]  /*2650*/  F2FP.BF16.F32.PACK_AB R47, R51, R50 ;  /* 0x00000032332f723e */ /* 0x000fe200000010ff */
[----:B------:R2:W-:Y:S01]  /*2660*/  STS.128 [R9+UR10], R36 ;  /* 0x0000002409007988 */ /* 0x0005e20008000c0a */
[----:B------:R-:W-:Y:S02]  /*2670*/  F2FP.BF16.F32.PACK_AB R53, R55, R54 ;  /* 0x000000363735723e */ /* 0x000fe400000010ff */
[----:B------:R-:W-:Y:S02]  /*2680*/  F2FP.BF16.F32.PACK_AB R60, R61, R60 ;  /* 0x0000003c3d3c723e */ /* 0x000fe400000010ff */
[----:B------:R-:W-:Y:S02]  /*2690*/  LOP3.LUT R10, R0, 0x50, RZ, 0x3c, !PT ;  /* 0x00000050000a7812 */ /* 0x000fe400078e3cff */
[----:B------:R-:W-:Y:S02]  /*26a0*/  F2FP.BF16.F32.PACK_AB R54, R57, R56 ;  /* 0x000000383936723e */ /* 0x000fe400000010ff */
[----:B------:R-:W-:Y:S01]  /*26b0*/  F2FP.BF16.F32.PACK_AB R55, R59, R58 ;  /* 0x0000003a3b37723e */ /* 0x000fe200000010ff */
[----:B------:R2:W-:Y:S01]  /*26c0*/  STS.128 [R10+UR10], R44 ;  /* 0x0000002c0a007988 */ /* 0x0005e20008000c0a */
[----:B------:R-:W-:-:S02]  /*26d0*/  F2FP.BF16.F32.PACK_AB R61, R63, R62 ;  /* 0x0000003e3f3d723e */ /* 0x000fc400000010ff */
[C---:B------:R-:W-:Y:S02]  /*26e0*/  LOP3.LUT R11, R0.reuse, 0x60, RZ, 0x3c, !PT ;  /* 0x00000060000b7812 */ /* 0x040fe400078e3cff */
[----:B------:R-:W-:Y:S02]  /*26f0*/  F2FP.BF16.F32.PACK_AB R62, R65, R64 ;  /* 0x00000040413e723e */ /* 0x000fe400000010ff */
[----:B------:R-:W-:Y:S01]  /*2700*/  F2FP.BF16.F32.PACK_AB R63, R67, R66 ;  /* 0x00000042433f723e */ /* 0x000fe200000010ff */
[----:B------:R2:W-:Y:S01]  /*2710*/  STS.128 [R11+UR10], R52 ;  /* 0x000000340b007988 */ /* 0x0005e20008000c0a */
[----:B------:R-:W-:-:S05]  /*2720*/  LOP3.LUT R16, R0, 0x70, RZ, 0x3c, !PT ;  /* 0x0000007000107812 */ /* 0x000fca00078e3cff */
[----:B------:R2:W-:Y:S01]  /*2730*/  STS.128 [R16+UR10], R60 ;  /* 0x0000003c10007988 */ /* 0x0005e20008000c0a */
[----:B------:R3:W-:Y:S06]  /*2740*/  MEMBAR.ALL.CTA ;  /* 0x0000000000007992 */ /* 0x0007ec0000008000 */
[----:B---3--:R-:W3:Y:S02]  /*2750*/  FENCE.VIEW.ASYNC.S ;  /* 0x00000000000073c6 */ /* 0x008ee40000000000 */
[----:B---3--:R-:W-:Y:S06]  /*2760*/  BAR.SYNC.DEFER_BLOCKING 0x0 ;  /* 0x0000000000007b1d */ /* 0x008fec0000010000 */
[----:B------:R2:W-:Y:S01]  /*2770*/  @UP1 UTMASTG.2D [UR4], [UR16] ;  /* 0x00000004100013b5 */ /* 0x0005e20008008000 */
[----:B------:R0:W-:Y:S01]  /*2780*/  UTMACMDFLUSH ;  /* 0x00000000000079b7 */ /* 0x0001e20000000000 */
[----:B------:R-:W-:-:S04]  /*2790*/  DEPBAR.LE SB0, 0x0 ;  /* 0x000080000000791a */ /* 0x000fc80000000000 */
[----:B------:R-:W-:Y:S08]  /*27a0*/  BAR.SYNC.DEFER_BLOCKING 0x0 ;  /* 0x0000000000007b1d */ /* 0x000ff00000010000 */
[----:B------:R-:W-:Y:S06]  /*27b0*/  BAR.SYNC.DEFER_BLOCKING 0x0 ;  /* 0x0000000000007b1d */ /* 0x000fec0000010000 */
[----:B--2---:R-:W-:Y:S05]  /*27c0*/  @P2 BRA `(.L_x_63) ;  /* 0x0000000000a02947 */ /* 0x004fea0003800000 */
[----:B------:R-:W2:Y:S01]  /*27d0*/  S2UR UR5, SR_CgaCtaId ;  /* 0x00000000000579c3 */ /* 0x000ea20000008800 */
[----:B------:R-:W-:Y:S01]  /*27e0*/  NOP ;  /* 0x0000000000007918 */ /* 0x000fe20000000000 */
[----:B------:R-:W-:Y:S01]  /*27f0*/  UMOV UR4, 0x50 ;  /* 0x0000005000047882 */ /* 0x000fe20000000000 */
[----:B------:R-:W-:Y:S02]  /*2800*/  IMAD.U32 R0, RZ, RZ, UR19 ;  /* 0x00000013ff007e24 */ /* 0x000fe4000f8e00ff */
[----:B------:R-:W-:Y:S02]  /*2810*/  IMAD.MOV.U32 R3, RZ, RZ, 0xf ;  /* 0x0000000fff037424 */ /* 0x000fe400078e00ff */
[----:B------:R-:W-:Y:S01]  /*2820*/  IMAD.MOV.U32 R7, RZ, RZ, 0x1 ;  /* 0x00000001ff077424 */ /* 0x000fe200078e00ff */
[----:B------:R-:W-:-:S04]  /*2830*/  LOP3.LUT R0, R0, 0xffff, RZ, 0xc0, !PT ;  /* 0x0000ffff00007812 */ /* 0x000fc800078ec0ff */
[----:B------:R-:W-:-:S05]  /*2840*/  SHF.R.U32.HI R0, RZ, 0x5, R0 ;  /* 0x00000005ff007819 */ /* 0x000fca0000011600 */
[----:B------:R-:W-:Y:S01]  /*2850*/  VIADD R2, R0, 0x10 ;  /* 0x0000001000027836 */ /* 0x000fe20000000000 */
[----:B------:R-:W-:Y:S01]  /*2860*/  SHF.L.U32 R0, R3, R0, RZ ;  /* 0x0000000003007219 */ /* 0x000fe200000006ff */
[----:B--2---:R-:W-:-:S03]  /*2870*/  ULEA UR6, UR5, UR4, 0x18 ;  /* 0x0000000405067291 */ /* 0x004fc6000f8ec0ff */
[----:B------:R-:W-:-:S04]  /*2880*/  SHF.L.U32 R3, R7, R2, RZ ;  /* 0x0000000207037219 */ /* 0x000fc800000006ff */
[----:B------:R-:W-:Y:S02]  /*2890*/  LOP3.LUT R0, R3, R0, RZ, 0xfc, !PT ;  /* 0x0000000003007212 */ /* 0x000fe400078efcff */
[----:B------:R-:W2:Y:S02]  /*28a0*/  LDS R5, [UR6] ;  /* 0x00000006ff057984 */ /* 0x000ea40008000800 */
[C---:B------:R-:W-:Y:S02]  /*28b0*/  LOP3.LUT R2, R0.reuse, 0xffff, RZ, 0xc0, !PT ;  /* 0x0000ffff00027812 */ /* 0x040fe400078ec0ff */
[----:B--2---:R-:W-:-:S04]  /*28c0*/  LOP3.LUT R3, R0, 0xffff, R5, 0x80, !PT ;  /* 0x0000ffff00037812 */ /* 0x004fc800078e8005 */
[----:B------:R-:W-:-:S13]  /*28d0*/  ISETP.NE.AND P0, PT, R3, R2, PT ;  /* 0x000000020300720c */ /* 0x000fda0003f05270 */
[----:B------:R-:W-:Y:S05]  /*28e0*/  @P0 BRA `(.L_x_64) ;  /* 0x0000000000500947 */ /* 0x000fea0003800000 */
[----:B------:R-:W-:Y:S02]  /*28f0*/  SHF.R.U32.HI R5, RZ, 0x10, R5 ;  /* 0x00000010ff057819 */ /* 0x000fe40000011605 */
[----:B------:R-:W-:-:S04]  /*2900*/  SHF.R.U32.HI R2, RZ, 0x10, R0 ;  /* 0x00000010ff027819 */ /* 0x000fc80000011600 */
[----:B------:R-:W-:-:S04]  /*2910*/  LOP3.LUT R5, R5, R2, RZ, 0xc0, !PT ;  /* 0x0000000205057212 */ /* 0x000fc800078ec0ff */
[----:B------:R-:W-:-:S13]  /*2920*/  ISETP.NE.AND P0, PT, R5, R2, PT ;  /* 0x000000020500720c */ /* 0x000fda0003f05270 */
[----:B------:R-:W-:Y:S05]  /*2930*/  @P0 BRA `(.L_x_65) ;  /* 0x0000000000300947 */ /* 0x000fea0003800000 */
[----:B------:R-:W-:Y:S01]  /*2940*/  R2UR UR4, R0 ;  /* 0x00000000000472ca */ /* 0x000fe200000e0000 */
[----:B------:R-:W-:Y:S01]  /*2950*/  VOTEU.ANY UR5, UPT, PT ;  /* 0x0000000000057886 */ /* 0x000fe200038e0100 */
[----:B------:R-:W2:Y:S01]  /*2960*/  S2R R0, SR_LANEID ;  /* 0x0000000000007919 */ /* 0x000ea20000000000 */
[----:B------:R-:W-:-:S10]  /*2970*/  UFLO.U32 UR5, UR5 ;  /* 0x00000005000572bd */ /* 0x000fd400080e0000 */
[----:B------:R-:W-:-:S06]  /*2980*/  ULOP3.LUT UR4, URZ, UR4, URZ, 0x33, !UPT ;  /* 0x00000004ff047292 */ /* 0x000fcc000f8e33ff */
[----:B------:R-:W-:-:S04]  /*2990*/  IMAD.U32 R2, RZ, RZ, UR4 ;  /* 0x00000004ff027e24 */ /* 0x000fc8000f8e00ff */
[----:B------:R-:W3:Y:S02]  /*29a0*/  REDUX UR7, R2 ;  /* 0x00000000020773c4 */ /* 0x000ee40000000000 */
[----:B------:R4:W-:Y:S01]  /*29b0*/  UTCATOMSWS.AND URZ, UR4 ;  /* 0x0000000400ff79e3 */ /* 0x0009e20008000000 */
[----:B--2---:R-:W-:Y:S01]  /*29c0*/  ISETP.EQ.U32.AND P0, PT, R0, UR5, PT ;  /* 0x0000000500007c0c */ /* 0x004fe2000bf02070 */
[----:B---3--:R-:W-:-:S12]  /*29d0*/  IMAD.U32 R0, RZ, RZ, UR7 ;  /* 0x00000007ff007e24 */ /* 0x008fd8000f8e00ff */
[----:B------:R4:W-:Y:S01]  /*29e0*/  @P0 ATOMS.AND RZ, [UR6], R0 ;  /* 0x00000000ffff098c */ /* 0x0009e2000a800006 */
[----:B------:R-:W-:Y:S05]  /*29f0*/  BRA `(.L_x_63) ;  /* 0x0000000000147947 */ /* 0x000fea0003800000 */
.L_x_65:
[----:B------:R-:W-:-:S07]  /*2a00*/  MOV R2, 0x2a20 ;  /* 0x00002a2000027802 */ /* 0x000fce0000000f00 */
[----:B-1----:R-:W-:Y:S05]  /*2a10*/  CALL.REL.NOINC `($__internal_0_$__cuda_sm10x_tcgen05_guardrail_trap_col_being_dealloced_not_returned_by_alloc) ;  /* 0x0000000000447944 */ /* 0x002fea0003c00000 */
[----:B------:R-:W-:Y:S05]  /*2a20*/  BRA `(.L_x_63) ;  /* 0x0000000000087947 */ /* 0x000fea0003800000 */
.L_x_64:
[----:B------:R-:W-:-:S07]  /*2a30*/  MOV R2, 0x2a50 ;  /* 0x00002a5000027802 */ /* 0x000fce0000000f00 */
[----:B-1----:R-:W-:Y:S05]  /*2a40*/  CALL.REL.NOINC `($__internal_2_$__cuda_sm10x_tcgen05_guardrail_trap_unallocated_columns_being_dealloced) ;  /* 0x0000000000507944 */ /* 0x002fea0003c00000 */
.L_x_63:
[----:B------:R-:W-:Y:S01]  /*2a50*/  NOP ;  /* 0x0000000000007918 */ /* 0x000fe20000000000 */
[----:B----4-:R-:W-:Y:S05]  /*2a60*/  EXIT ;  /* 0x000000000000794d */ /* 0x010fea0003800000 */
.L_x_54:
[----:B------:R-:W2:Y:S02]  /*2a70*/  SYNCS.PHASECHK.TRANS64.TRYWAIT P0, [UR10+0xc000], RZ ;  /* 0x00c000ffff0075a7 */ /* 0x000ea4000800110a */
[----:B--2---:R-:W-:Y:S05]  /*2a80*/  @!P0 BRA `(.L_x_54) ;  /* 0xfffffffc00f88947 */ /* 0x004fea000383ffff */
[----:B------:R-:W-:Y:S05]  /*2a90*/  BRA `(.L_x_66) ;  /* 0xfffffff0003c7947 */ /* 0x000fea000383ffff */
.L_x_56:
[----:B------:R-:W2:Y:S02]  /*2aa0*/  SYNCS.PHASECHK.TRANS64.TRYWAIT P1, [UR10+0xc010], RZ ;  /* 0x00c010ffff0075a7 */ /* 0x000ea4000802110a */
[----:B--2---:R-:W-:Y:S05]  /*2ab0*/  @!P1 BRA `(.L_x_56) ;  /* 0xfffffffc00f89947 */ /* 0x004fea000383ffff */
[----:B------:R-:W-:Y:S05]  /*2ac0*/  BRA `(.L_x_67) ;  /* 0xfffffff000c87947 */ /* 0x000fea000383ffff */
.L_x_57:
[----:B------:R-:W3:Y:S02]  /*2ad0*/  SYNCS.PHASECHK.TRANS64.TRYWAIT P0, [UR10+0xc000], R3 ;  /* 0x00c00003ff0075a7 */ /* 0x000ee4000800110a */
[----:B---3--:R-:W-:Y:S05]  /*2ae0*/  @!P0 BRA `(.L_x_57) ;  /* 0xfffffffc00f88947 */ /* 0x008fea000383ffff */
[----:B------:R-:W-:Y:S05]  /*2af0*/  BRA `(.L_x_68) ;  /* 0xfffffff400447947 */ /* 0x000fea000383ffff */
.L_x_59:
[----:B------:R-:W3:Y:S02]  /*2b00*/  SYNCS.PHASECHK.TRANS64.TRYWAIT P0, [UR10+0xc010], R3 ;  /* 0x00c01003ff0075a7 */ /* 0x000ee4000800110a */
[----:B---3--:R-:W-:Y:S05]  /*2b10*/  @!P0 BRA `(.L_x_59) ;  /* 0xfffffffc00f88947 */ /* 0x008fea000383ffff */
[----:B------:R-:W-:Y:S05]  /*2b20*/  BRA `(.L_x_69) ;  /* 0xfffffff400c47947 */ /* 0x000fea000383ffff */
        .weak           $__internal_0_$__cuda_sm10x_tcgen05_guardrail_trap_col_being_dealloced_not_returned_by_alloc
        .type           $__internal_0_$__cuda_sm10x_tcgen05_guardrail_trap_col_being_dealloced_not_returned_by_alloc,@function
        .size           $__internal_0_$__cuda_sm10x_tcgen05_guardrail_trap_col_being_dealloced_not_returned_by_alloc,($__internal_1_$__cuda_sm10x_tcgen05_guardrail_trap_phase_invalid_during_alloc - $__internal_0_$__cuda_sm10x_tcgen05_guardrail_trap_col_being_dealloced_not_returned_by_alloc)
$__internal_0_$__cuda_sm10x_tcgen05_guardrail_trap_col_being_dealloced_not_returned_by_alloc:
[----:B------:R-:W-:Y:S05]  /*2b30*/  BPT.TRAP 0x1 ;  /* 0x000000040000795c */ /* 0x000fea0000300000 */
[----:B------:R-:W-:-:S04]  /*2b40*/  IMAD.MOV.U32 R3, RZ, RZ, 0x0 ;  /* 0x00000000ff037424 */ /* 0x000fc800078e00ff */
[----:B------:R-:W-:Y:S05]  /*2b50*/  RET.REL.NODEC R2 `(gluon_tcgen05) ;  /* 0xffffffd402287950 */ /* 0x000fea0003c3ffff */
        .weak           $__internal_1_$__cuda_sm10x_tcgen05_guardrail_trap_phase_invalid_during_alloc
        .type           $__internal_1_$__cuda_sm10x_tcgen05_guardrail_trap_phase_invalid_during_alloc,@function
        .size           $__internal_1_$__cuda_sm10x_tcgen05_guardrail_trap_phase_invalid_during_alloc,($__internal_2_$__cuda_sm10x_tcgen05_guardrail_trap_unallocated_columns_being_dealloced - $__internal_1_$__cuda_sm10x_tcgen05_guardrail_trap_phase_invalid_during_alloc)
$__internal_1_$__cuda_sm10x_tcgen05_guardrail_trap_phase_invalid_during_alloc:
[----:B------:R-:W-:Y:S05]  /*2b60*/  BPT.TRAP 0x1 ;  /* 0x000000040000795c */ /* 0x000fea0000300000 */
[----:B------:R-:W-:-:S04]  /*2b70*/  IMAD.MOV.U32 R3, RZ, RZ, 0x0 ;  /* 0x00000000ff037424 */ /* 0x000fc800078e00ff */
[----:B------:R-:W-:Y:S05]  /*2b80*/  RET.REL.NODEC R2 `(gluon_tcgen05) ;  /* 0xffffffd4021c7950 */ /* 0x000fea0003c3ffff */
        .weak           $__internal_2_$__cuda_sm10x_tcgen05_guardrail_trap_unallocated_columns_being_dealloced
        .type           $__internal_2_$__cuda_sm10x_tcgen05_guardrail_trap_unallocated_columns_being_dealloced,@function
        .size           $__internal_2_$__cuda_sm10x_tcgen05_guardrail_trap_unallocated_columns_being_dealloced,(.L_x_73 - $__internal_2_$__cuda_sm10x_tcgen05_guardrail_trap_unallocated_columns_being_dealloced)
$__internal_2_$__cuda_sm10x_tcgen05_guardrail_trap_unallocated_columns_being_dealloced:
[----:B------:R-:W-:Y:S05]  /*2b90*/  BPT.TRAP 0x1 ;  /* 0x000000040000795c */ /* 0x000fea0000300000 */
[----:B------:R-:W-:-:S04]  /*2ba0*/  IMAD.MOV.U32 R3, RZ, RZ, 0x0 ;  /* 0x00000000ff037424 */ /* 0x000fc800078e00ff */
[----:B------:R-:W-:Y:S05]  /*2bb0*/  RET.REL.NODEC R2 `(gluon_tcgen05) ;  /* 0xffffffd402107950 */ /* 0x000fea0003c3ffff */
.L_x_70:
[----:B------:R-:W-:-:S00]  /*2bc0*/  BRA `(.L_x_70) ;  /* 0xfffffffc00fc7947 */ /* 0x000fc0000383ffff */
[----:B------:R-:W-:-:S00]  /*2bd0*/  NOP ;  /* 0x0000000000007918 */ /* 0x000fc00000000000 */
        /* <DEDUP_REMOVED lines=10> */
.L_x_73:


//--------------------- .nv.shared.gluon_tcgen05  --------------------------
	.section	.nv.shared.gluon_tcgen05,"aw",@nobits
	.sectionflags	@""
	.align	16
	.zero		1024


//--------------------- .nv.shared.reserved.0     --------------------------
	.section	.nv.shared.reserved.0,"aw",@nobits
	.align	8
	.weak		__nv_reservedSMEM_offset_0_alias
	.size		__nv_reservedSMEM_offset_0_alias, 0, 64
	.other		__nv_reservedSMEM_offset_0_alias,@"STO_CUDA_RESERVED_SHARED STV_DEFAULT"
__nv_reservedSMEM_offset_0_alias:
	.zero		0
.nv.shared.reserved.0:
	.zero		64
	.weak		__nv_reservedSMEM_allocation_phase
	.type		__nv_reservedSMEM_allocation_phase,@object
	.size		__nv_reservedSMEM_allocation_phase,(.L_0 - __nv_reservedSMEM_allocation_phase)
__nv_reservedSMEM_allocation_phase:
	.zero		1
.L_0:
	.zero		7
	.weak		__nv_reservedSMEM_devtool_atexit_pc
	.type		__nv_reservedSMEM_devtool_atexit_pc,@object
	.size		__nv_reservedSMEM_devtool_atexit_pc,(__nv_reservedSMEM_allocation_mask - __nv_reservedSMEM_devtool_atexit_pc)
__nv_reservedSMEM_devtool_atexit_pc:
	.zero		8
	.weak		__nv_reservedSMEM_allocation_mask
	.type		__nv_reservedSMEM_allocation_mask,@object
	.size		__nv_reservedSMEM_allocation_mask,(.L_2 - __nv_reservedSMEM_allocation_mask)
__nv_reservedSMEM_allocation_mask:
	.zero		4
.L_2:


//--------------------- .nv.constant0.gluon_tcgen05 --------------------------
	.section	.nv.constant0.gluon_tcgen05,"a",@progbits
	.sectionflags	@""
	.align	4
.nv.constant0.gluon_tcgen05:
	.zero		976


//--------------------- SYMBOLS --------------------------

	.type		.nv.reservedSmem.offset0,@object
	.size		.nv.reservedSmem.offset0,0x4
	.type		.nv.reservedSmem.cap,@object
	.size		.nv.reservedSmem.cap,0x4
